// auto-generated by cutlass_sweep.gemm — config: {"arch": "sm_100", "cluster_m": 2, "cluster_n": 1, "dtype": "e4m3", "stages": 0, "tile_k": 64, "tile_m": 256, "tile_n": 64}
#include "cutlass/cutlass.h"
#include "cutlass/gemm/collective/collective_builder.hpp"
#include "cutlass/gemm/device/gemm_universal_adapter.h"
#include "cutlass/gemm/kernel/gemm_universal.hpp"
#include "cutlass/epilogue/collective/collective_builder.hpp"

using ElemA = cutlass::float_e4m3_t;
using ElemB = cutlass::float_e4m3_t;
using ElemCD = cutlass::float_e4m3_t;
using Acc  = float;
using TileShape    = cute::Shape<cute::_256, cute::_64, cute::_64>;
using ClusterShape = cute::Shape<cute::_2, cute::_1, cute::_1>;

using CollectiveEpilogue = typename cutlass::epilogue::collective::CollectiveBuilder<
    cutlass::arch::Sm100, cutlass::arch::OpClassTensorOp,
    TileShape, ClusterShape,
    cutlass::epilogue::collective::EpilogueTileAuto,
    Acc, Acc,
    ElemCD, cutlass::layout::RowMajor, 128 / cutlass::sizeof_bits<ElemCD>::value,
    ElemCD, cutlass::layout::RowMajor, 128 / cutlass::sizeof_bits<ElemCD>::value,
    cutlass::epilogue::collective::EpilogueScheduleAuto
  >::CollectiveOp;

using CollectiveMainloop = typename cutlass::gemm::collective::CollectiveBuilder<
    cutlass::arch::Sm100, cutlass::arch::OpClassTensorOp,
    ElemA, cutlass::layout::RowMajor, 128 / cutlass::sizeof_bits<ElemA>::value,
    ElemB, cutlass::layout::ColumnMajor, 128 / cutlass::sizeof_bits<ElemB>::value,
    Acc,
    TileShape, ClusterShape,
    cutlass::gemm::collective::StageCountAutoCarveout<static_cast<int>(sizeof(typename CollectiveEpilogue::SharedStorage))>,
    cutlass::gemm::collective::KernelScheduleAuto
  >::CollectiveOp;

using GemmKernel = cutlass::gemm::kernel::GemmUniversal<
    cute::Shape<int,int,int,int>,
    CollectiveMainloop,
    CollectiveEpilogue
>;
using Gemm = cutlass::gemm::device::GemmUniversalAdapter<GemmKernel>;

// Force the device kernel symbol into the cubin without needing a host main.
auto* _anchor = &cutlass::device_kernel<GemmKernel>;


// ===== COMPILED SASS (sm_100a) =====

	.target	sm_100a

	.elftype	@"ET_EXEC"


//--------------------- .note.nv.tkinfo           --------------------------
	.section	.note.nv.tkinfo,"",@"SHT_NOTE"
	.sectionflags	@"SHF_NOTE_NV_TKINFO"
	.tkinfo
        /*0018*/ 	.word	0x00000002
        /*0030*/ 	.string	""
        /*0030*/ 	.string	"ptxas"
        /*0030*/ 	.string	"Cuda compilation tools, release 13.0, V13.0.88"
        /*0030*/ 	.string	"Build cuda_13.0.r13.0/compiler.36424714_0"
        /*0030*/ 	.string	"-arch sm_100a -m 64 "



//--------------------- .note.nv.cuinfo           --------------------------
	.section	.note.nv.cuinfo,"",@"SHT_NOTE"
	.sectionflags	@"SHF_NOTE_NV_CUINFO"
        /*0018*/ 	.short	0x0002
        /*001a*/ 	.short	0x0064
        /*001c*/ 	.short	0x0082
	.zero		2


//--------------------- .nv.info                  --------------------------
	.section	.nv.info,"",@"SHT_CUDA_INFO"
	.align	4


	//----- nvinfo : EIATTR_REGCOUNT
	.align		4
        /*0000*/ 	.byte	0x04, 0x2f
        /*0002*/ 	.short	(.L_19 - .L_18)
	.align		4
.L_18:
        /*0004*/ 	.word	index@(_ZN7cutlass13device_kernelINS_4gemm6kernel13GemmUniversalIN4cute5tupleIJiiiiEEENS1_10collective13CollectiveMmaINS1_35MainloopSm100TmaUmmaWarpSpecializedILi20ELi2ELi4ENS5_IJNS4_1CILi2EEENSA_ILi1EEESC_EEEEENS5_IJNSA_ILi256EEENSA_ILi64EEESG_EEENS_12float_e4m3_tENS5_IJlSC_lEEESI_SJ_NS4_8TiledMMAINS4_8MMA_AtomIJNS4_10MMA_TraitsINS4_25SM100_MMA_F8F6F4_2x1SM_SSEJSI_SI_fSF_SG_NS4_17integral_constantINS4_4UMMA5MajorELSQ_0EEESR_NSO_INSP_7ScaleInELSS_0EEEST_EEEEEENS4_6LayoutINS5_IJSC_SC_SC_EEENS5_IJNSA_ILi0EEESY_SY_EEEEENS5_IJNS4_10UnderscoreES11_S11_EEEEENS4_18SM100_TMA_2SM_LOADENS4_14ComposedLayoutINS4_7SwizzleILi2ELi4ELi3EEENS4_18smem_ptr_flag_bitsILi8EEENSW_INS5_IJNSA_ILi8EEESG_EEENS5_IJSG_SC_EEEEEEEvNS4_8identityES14_S1E_vS1F_EENS_8epilogue10collective18CollectiveEpilogueINS1H_23Sm100TmaWarpSpecializedILi1ELi1ELi64ELb0ELb0EEEJNS5_IJNSA_ILi128EEESG_SG_EEENS5_IJNSW_IS1M_SC_EENSW_ISG_SC_EEEEESI_SJ_SI_SJ_NS1H_6fusion15FusionCallbacksIS1L_NS1R_17LinearCombinationISI_fSI_fLNS_15FloatRoundStyleE2EEES1N_S1Q_JEEENS4_5SM1004TMEM4LOAD26SM100_TMEM_LOAD_32dp32b64xENS4_13SM90_TMA_LOADES1E_NS4_39AutoVectorizingCopyWithAssumedAlignmentILi128EEENS4_14SM90_TMA_STOREES1E_S23_S23_EEEvvEEEEvNT_6ParamsE)
        /*0008*/ 	.word	0x000000c2


	//----- nvinfo : EIATTR_FRAME_SIZE
	.align		4
.L_19:
        /*000c*/ 	.byte	0x04, 0x11
        /*000e*/ 	.short	(.L_21 - .L_20)
	.align		4
.L_20:
        /*0010*/ 	.word	index@($__internal_2_$__cuda_sm10x_tcgen05_guardrail_trap_unallocated_columns_being_dealloced)
        /*0014*/ 	.word	0x00000000


	//----- nvinfo : EIATTR_FRAME_SIZE
	.align		4
.L_21:
        /*0018*/ 	.byte	0x04, 0x11
        /*001a*/ 	.short	(.L_23 - .L_22)
	.align		4
.L_22:
        /*001c*/ 	.word	index@($__internal_1_$__cuda_sm10x_tcgen05_guardrail_trap_phase_invalid_during_alloc)
        /*0020*/ 	.word	0x00000000


	//----- nvinfo : EIATTR_FRAME_SIZE
	.align		4
.L_23:
        /*0024*/ 	.byte	0x04, 0x11
        /*0026*/ 	.short	(.L_25 - .L_24)
	.align		4
.L_24:
        /*0028*/ 	.word	index@($__internal_0_$__cuda_sm10x_tcgen05_guardrail_trap_col_being_dealloced_not_returned_by_alloc)
        /*002c*/ 	.word	0x00000000


	//----- nvinfo : EIATTR_FRAME_SIZE
	.align		4
.L_25:
        /*0030*/ 	.byte	0x04, 0x11
        /*0032*/ 	.short	(.L_27 - .L_26)
	.align		4
.L_26:
        /*0034*/ 	.word	index@(_ZN7cutlass13device_kernelINS_4gemm6kernel13GemmUniversalIN4cute5tupleIJiiiiEEENS1_10collective13CollectiveMmaINS1_35MainloopSm100TmaUmmaWarpSpecializedILi20ELi2ELi4ENS5_IJNS4_1CILi2EEENSA_ILi1EEESC_EEEEENS5_IJNSA_ILi256EEENSA_ILi64EEESG_EEENS_12float_e4m3_tENS5_IJlSC_lEEESI_SJ_NS4_8TiledMMAINS4_8MMA_AtomIJNS4_10MMA_TraitsINS4_25SM100_MMA_F8F6F4_2x1SM_SSEJSI_SI_fSF_SG_NS4_17integral_constantINS4_4UMMA5MajorELSQ_0EEESR_NSO_INSP_7ScaleInELSS_0EEEST_EEEEEENS4_6LayoutINS5_IJSC_SC_SC_EEENS5_IJNSA_ILi0EEESY_SY_EEEEENS5_IJNS4_10UnderscoreES11_S11_EEEEENS4_18SM100_TMA_2SM_LOADENS4_14ComposedLayoutINS4_7SwizzleILi2ELi4ELi3EEENS4_18smem_ptr_flag_bitsILi8EEENSW_INS5_IJNSA_ILi8EEESG_EEENS5_IJSG_SC_EEEEEEEvNS4_8identityES14_S1E_vS1F_EENS_8epilogue10collective18CollectiveEpilogueINS1H_23Sm100TmaWarpSpecializedILi1ELi1ELi64ELb0ELb0EEEJNS5_IJNSA_ILi128EEESG_SG_EEENS5_IJNSW_IS1M_SC_EENSW_ISG_SC_EEEEESI_SJ_SI_SJ_NS1H_6fusion15FusionCallbacksIS1L_NS1R_17LinearCombinationISI_fSI_fLNS_15FloatRoundStyleE2EEES1N_S1Q_JEEENS4_5SM1004TMEM4LOAD26SM100_TMEM_LOAD_32dp32b64xENS4_13SM90_TMA_LOADES1E_NS4_39AutoVectorizingCopyWithAssumedAlignmentILi128EEENS4_14SM90_TMA_STOREES1E_S23_S23_EEEvvEEEEvNT_6ParamsE)
        /*0038*/ 	.word	0x00000000


	//----- nvinfo : EIATTR_MIN_STACK_SIZE
	.align		4
.L_27:
        /*003c*/ 	.byte	0x04, 0x12
        /*003e*/ 	.short	(.L_29 - .L_28)
	.align		4
.L_28:
        /*0040*/ 	.word	index@(_ZN7cutlass13device_kernelINS_4gemm6kernel13GemmUniversalIN4cute5tupleIJiiiiEEENS1_10collective13CollectiveMmaINS1_35MainloopSm100TmaUmmaWarpSpecializedILi20ELi2ELi4ENS5_IJNS4_1CILi2EEENSA_ILi1EEESC_EEEEENS5_IJNSA_ILi256EEENSA_ILi64EEESG_EEENS_12float_e4m3_tENS5_IJlSC_lEEESI_SJ_NS4_8TiledMMAINS4_8MMA_AtomIJNS4_10MMA_TraitsINS4_25SM100_MMA_F8F6F4_2x1SM_SSEJSI_SI_fSF_SG_NS4_17integral_constantINS4_4UMMA5MajorELSQ_0EEESR_NSO_INSP_7ScaleInELSS_0EEEST_EEEEEENS4_6LayoutINS5_IJSC_SC_SC_EEENS5_IJNSA_ILi0EEESY_SY_EEEEENS5_IJNS4_10UnderscoreES11_S11_EEEEENS4_18SM100_TMA_2SM_LOADENS4_14ComposedLayoutINS4_7SwizzleILi2ELi4ELi3EEENS4_18smem_ptr_flag_bitsILi8EEENSW_INS5_IJNSA_ILi8EEESG_EEENS5_IJSG_SC_EEEEEEEvNS4_8identityES14_S1E_vS1F_EENS_8epilogue10collective18CollectiveEpilogueINS1H_23Sm100TmaWarpSpecializedILi1ELi1ELi64ELb0ELb0EEEJNS5_IJNSA_ILi128EEESG_SG_EEENS5_IJNSW_IS1M_SC_EENSW_ISG_SC_EEEEESI_SJ_SI_SJ_NS1H_6fusion15FusionCallbacksIS1L_NS1R_17LinearCombinationISI_fSI_fLNS_15FloatRoundStyleE2EEES1N_S1Q_JEEENS4_5SM1004TMEM4LOAD26SM100_TMEM_LOAD_32dp32b64xENS4_13SM90_TMA_LOADES1E_NS4_39AutoVectorizingCopyWithAssumedAlignmentILi128EEENS4_14SM90_TMA_STOREES1E_S23_S23_EEEvvEEEEvNT_6ParamsE)
        /*0044*/ 	.word	0x00000000
.L_29:


//--------------------- .nv.compat                --------------------------
	.section	.nv.compat,"",@"SHT_CUDA_COMPAT_INFO"
	.align	4
        /*0000*/ 	.byte	0x02, 0x09, 0x01, 0x00, 0x02, 0x02, 0x02, 0x00, 0x02, 0x05, 0x05, 0x00, 0x03, 0x07, 0x01, 0x01
        /*0010*/ 	.byte	0x02, 0x03, 0x01, 0x00, 0x02, 0x06, 0x01, 0x00, 0x04, 0x0b, 0x08, 0x00, 0x09, 0x00, 0x00, 0x00
        /*0020*/ 	.byte	0x00, 0x00, 0x00, 0x00


//--------------------- .nv.info._ZN7cutlass13device_kernelINS_4gemm6kernel13GemmUniversalIN4cute5tupleIJiiiiEEENS1_10collective13CollectiveMmaINS1_35MainloopSm100TmaUmmaWarpSpecializedILi20ELi2ELi4ENS5_IJNS4_1CILi2EEENSA_ILi1EEESC_EEEEENS5_IJNSA_ILi256EEENSA_ILi64EEESG_EEENS_12float_e4m3_tENS5_IJlSC_lEEESI_SJ_NS4_8TiledMMAINS4_8MMA_AtomIJNS4_10MMA_TraitsINS4_25SM100_MMA_F8F6F4_2x1SM_SSEJSI_SI_fSF_SG_NS4_17integral_constantINS4_4UMMA5MajorELSQ_0EEESR_NSO_INSP_7ScaleInELSS_0EEEST_EEEEEENS4_6LayoutINS5_IJSC_SC_SC_EEENS5_IJNSA_ILi0EEESY_SY_EEEEENS5_IJNS4_10UnderscoreES11_S11_EEEEENS4_18SM100_TMA_2SM_LOADENS4_14ComposedLayoutINS4_7SwizzleILi2ELi4ELi3EEENS4_18smem_ptr_flag_bitsILi8EEENSW_INS5_IJNSA_ILi8EEESG_EEENS5_IJSG_SC_EEEEEEEvNS4_8identityES14_S1E_vS1F_EENS_8epilogue10collective18CollectiveEpilogueINS1H_23Sm100TmaWarpSpecializedILi1ELi1ELi64ELb0ELb0EEEJNS5_IJNSA_ILi128EEESG_SG_EEENS5_IJNSW_IS1M_SC_EENSW_ISG_SC_EEEEESI_SJ_SI_SJ_NS1H_6fusion15FusionCallbacksIS1L_NS1R_17LinearCombinationISI_fSI_fLNS_15FloatRoundStyleE2EEES1N_S1Q_JEEENS4_5SM1004TMEM4LOAD26SM100_TMEM_LOAD_32dp32b64xENS4_13SM90_TMA_LOADES1E_NS4_39AutoVectorizingCopyWithAssumedAlignmentILi128EEENS4_14SM90_TMA_STOREES1E_S23_S23_EEEvvEEEEvNT_6ParamsE --------------------------
	.section	.nv.info._ZN7cutlass13device_kernelINS_4gemm6kernel13GemmUniversalIN4cute5tupleIJiiiiEEENS1_10collective13CollectiveMmaINS1_35MainloopSm100TmaUmmaWarpSpecializedILi20ELi2ELi4ENS5_IJNS4_1CILi2EEENSA_ILi1EEESC_EEEEENS5_IJNSA_ILi256EEENSA_ILi64EEESG_EEENS_12float_e4m3_tENS5_IJlSC_lEEESI_SJ_NS4_8TiledMMAINS4_8MMA_AtomIJNS4_10MMA_TraitsINS4_25SM100_MMA_F8F6F4_2x1SM_SSEJSI_SI_fSF_SG_NS4_17integral_constantINS4_4UMMA5MajorELSQ_0EEESR_NSO_INSP_7ScaleInELSS_0EEEST_EEEEEENS4_6LayoutINS5_IJSC_SC_SC_EEENS5_IJNSA_ILi0EEESY_SY_EEEEENS5_IJNS4_10UnderscoreES11_S11_EEEEENS4_18SM100_TMA_2SM_LOADENS4_14ComposedLayoutINS4_7SwizzleILi2ELi4ELi3EEENS4_18smem_ptr_flag_bitsILi8EEENSW_INS5_IJNSA_ILi8EEESG_EEENS5_IJSG_SC_EEEEEEEvNS4_8identityES14_S1E_vS1F_EENS_8epilogue10collective18CollectiveEpilogueINS1H_23Sm100TmaWarpSpecializedILi1ELi1ELi64ELb0ELb0EEEJNS5_IJNSA_ILi128EEESG_SG_EEENS5_IJNSW_IS1M_SC_EENSW_ISG_SC_EEEEESI_SJ_SI_SJ_NS1H_6fusion15FusionCallbacksIS1L_NS1R_17LinearCombinationISI_fSI_fLNS_15FloatRoundStyleE2EEES1N_S1Q_JEEENS4_5SM1004TMEM4LOAD26SM100_TMEM_LOAD_32dp32b64xENS4_13SM90_TMA_LOADES1E_NS4_39AutoVectorizingCopyWithAssumedAlignmentILi128EEENS4_14SM90_TMA_STOREES1E_S23_S23_EEEvvEEEEvNT_6ParamsE,"",@"SHT_CUDA_INFO"
	.sectionflags	@""
	.align	4


	//----- nvinfo : EIATTR_CUDA_API_VERSION
	.align		4
        /*0000*/ 	.byte	0x04, 0x37
        /*0002*/ 	.short	(.L_31 - .L_30)
.L_30:
        /*0004*/ 	.word	0x00000082


	//----- nvinfo : EIATTR_KPARAM_INFO
	.align		4
.L_31:
        /*0008*/ 	.byte	0x04, 0x17
        /*000a*/ 	.short	(.L_33 - .L_32)
.L_32:
        /*000c*/ 	.word	0x00000000
        /*0010*/ 	.short	0x0000
        /*0012*/ 	.short	0x0000
        /*0014*/ 	.byte	0x00, 0xf0, 0x01, 0x20


	//----- nvinfo : EIATTR_AT_ENTRY_FRAGMENTS
	.align		4
.L_33:
        /*0018*/ 	.byte	0x04, 0x4f
        /*001a*/ 	.short	(.L_35 - .L_34)


	//   ....[0]....
.L_34:
        /*001c*/ 	.word	0x00000007


	//----- nvinfo : EIATTR_RESERVED_SMEM_USED
	.align		4
.L_35:
        /*0020*/ 	.byte	0x01, 0x41
	.zero		2


	//----- nvinfo : EIATTR_SPARSE_MMA_MASK
	.align		4
        /*0024*/ 	.byte	0x03, 0x50
        /*0026*/ 	.short	0x0000


	//----- nvinfo : EIATTR_TCGEN05_2CTA_USED
	.align		4
        /*0028*/ 	.byte	0x01, 0x52
	.zero		2


	//----- nvinfo : EIATTR_MAXREG_COUNT
	.align		4
        /*002c*/ 	.byte	0x03, 0x1b
        /*002e*/ 	.short	0x00ff


	//----- nvinfo : EIATTR_NUM_BARRIERS
	.align		4
        /*0030*/ 	.byte	0x02, 0x4c
        /*0032*/ 	.byte	0x07
	.zero		1


	//----- nvinfo : EIATTR_EXTERNS
	.align		4
        /*0034*/ 	.byte	0x04, 0x0f
        /*0036*/ 	.short	(.L_37 - .L_36)


	//   ....[0]....
	.align		4
.L_36:
        /*0038*/ 	.word	index@(__assertfail)


	//----- nvinfo : EIATTR_MERCURY_ISA_VERSION
	.align		4
.L_37:
        /*003c*/ 	.byte	0x03, 0x5f
        /*003e*/ 	.short	0x0101


	//----- nvinfo : EIATTR_INT_WARP_WIDE_INSTR_OFFSETS
	.align		4
        /*0040*/ 	.byte	0x04, 0x31
        /*0042*/ 	.short	(.L_39 - .L_38)


	//   ....[0]....
.L_38:
        /*0044*/ 	.word	0x00000ee0


	//   ....[1]....
        /*0048*/ 	.word	0x00000f80


	//   ....[2]....
        /*004c*/ 	.word	0x000022e0


	//   ....[3]....
        /*0050*/ 	.word	0x000049e0


	//   ....[4]....
        /*0054*/ 	.word	0x00004a00


	//   ....[5]....
        /*0058*/ 	.word	0x00004a30


	//   ....[6]....
        /*005c*/ 	.word	0x00005440


	//   ....[7]....
        /*0060*/ 	.word	0x00005560


	//----- nvinfo : EIATTR_COOP_GROUP_MASK_REGIDS
	.align		4
.L_39:
        /*0064*/ 	.byte	0x04, 0x29
        /*0066*/ 	.short	(.L_41 - .L_40)


	//   ....[0]....
.L_40:
        /*0068*/ 	.word	0xffffffff


	//   ....[1]....
        /*006c*/ 	.word	0xffffffff


	//   ....[2]....
        /*0070*/ 	.word	0xffffffff


	//   ....[3]....
        /*0074*/ 	.word	0xffffffff


	//   ....[4]....
        /*0078*/ 	.word	0xffffffff


	//   ....[5]....
        /*007c*/ 	.word	0xffffffff


	//   ....[6]....
        /*0080*/ 	.word	0xffffffff


	//   ....[7]....
        /*0084*/ 	.word	0xffffffff


	//   ....[8]....
        /*0088*/ 	.word	0xffffffff


	//   ....[9]....
        /*008c*/ 	.word	0xffffffff


	//   ....[10]....
        /*0090*/ 	.word	0xffffffff


	//   ....[11]....
        /*0094*/ 	.word	0xffffffff


	//   ....[12]....
        /*0098*/ 	.word	0xffffffff


	//   ....[13]....
        /*009c*/ 	.word	0xffffffff


	//----- nvinfo : EIATTR_COOP_GROUP_INSTR_OFFSETS
	.align		4
.L_41:
        /*00a0*/ 	.byte	0x04, 0x28
        /*00a2*/ 	.short	(.L_43 - .L_42)


	//   ....[0]....
.L_42:
        /*00a4*/ 	.word	0x000000c0


	//   ....[1]....
        /*00a8*/ 	.word	0x00000500


	//   ....[2]....
        /*00ac*/ 	.word	0x000008b0


	//   ....[3]....
        /*00b0*/ 	.word	0x000009e0


	//   ....[4]....
        /*00b4*/ 	.word	0x00000ad0


	//   ....[5]....
        /*00b8*/ 	.word	0x00000c30


	//   ....[6]....
        /*00bc*/ 	.word	0x00000dc0


	//   ....[7]....
        /*00c0*/ 	.word	0x00001000


	//   ....[8]....
        /*00c4*/ 	.word	0x000021c0


	//   ....[9]....
        /*00c8*/ 	.word	0x000038a0


	//   ....[10]....
        /*00cc*/ 	.word	0x00003d70


	//   ....[11]....
        /*00d0*/ 	.word	0x00003da0


	//   ....[12]....
        /*00d4*/ 	.word	0x000048e0


	//   ....[13]....
        /*00d8*/ 	.word	0x00004af0


	//----- nvinfo : EIATTR_VRC_CTA_INIT_COUNT
	.align		4
.L_43:
        /*00dc*/ 	.byte	0x02, 0x4a
        /*00de*/ 	.byte	0x80
	.zero		1


	//----- nvinfo : EIATTR_SYSCALL_OFFSETS
	.align		4
        /*00e0*/ 	.byte	0x04, 0x46
        /*00e2*/ 	.short	(.L_45 - .L_44)


	//   ....[0]....
.L_44:
        /*00e4*/ 	.word	0x00005f20


	//   ....[1]....
        /*00e8*/ 	.word	0x00006060


	//   ....[2]....
        /*00ec*/ 	.word	0x00006800


	//----- nvinfo : EIATTR_MBARRIER_INSTR_OFFSETS
	.align		4
.L_45:
        /*00f0*/ 	.byte	0x04, 0x39
        /*00f2*/ 	.short	(.L_47 - .L_46)


	//   ....[0]....
.L_46:
        /*00f4*/ 	.word	0x00000610
        /*00f8*/ 	.word	0x000000ff
        /*00fc*/ 	.word	0x00000000
        /*0100*/ 	.short	0x0100
        /*0102*/ 	.byte	0x08
	.zero		1


	//   ....[1]....
        /*0104*/ 	.word	0x00000620
        /*0108*/ 	.word	0x000000ff
        /*010c*/ 	.word	0x000000a0
        /*0110*/ 	.short	0x0100
        /*0112*/ 	.byte	0x08
	.zero		1


	//   ....[2]....
        /*0114*/ 	.word	0x00000630
        /*0118*/ 	.word	0x000000ff
        /*011c*/ 	.word	0x00000008
        /*0120*/ 	.short	0x0100
        /*0122*/ 	.byte	0x08
	.zero		1


	//   ....[3]....
        /*0124*/ 	.word	0x00000640
        /*0128*/ 	.word	0x000000ff
        /*012c*/ 	.word	0x000000a8
        /*0130*/ 	.short	0x0100
        /*0132*/ 	.byte	0x08
	.zero		1


	//   ....[4]....
        /*0134*/ 	.word	0x00000650
        /*0138*/ 	.word	0x000000ff
        /*013c*/ 	.word	0x00000010
        /*0140*/ 	.short	0x0100
        /*0142*/ 	.byte	0x08
	.zero		1


	//   ....[5]....
        /*0144*/ 	.word	0x00000660
        /*0148*/ 	.word	0x000000ff
        /*014c*/ 	.word	0x000000b0
        /*0150*/ 	.short	0x0100
        /*0152*/ 	.byte	0x08
	.zero		1


	//   ....[6]....
        /*0154*/ 	.word	0x00000670
        /*0158*/ 	.word	0x000000ff
        /*015c*/ 	.word	0x00000018
        /*0160*/ 	.short	0x0100
        /*0162*/ 	.byte	0x08
	.zero		1


	//   ....[7]....
        /*0164*/ 	.word	0x00000680
        /*0168*/ 	.word	0x000000ff
        /*016c*/ 	.word	0x000000b8
        /*0170*/ 	.short	0x0100
        /*0172*/ 	.byte	0x08
	.zero		1


	//   ....[8]....
        /*0174*/ 	.word	0x00000690
        /*0178*/ 	.word	0x000000ff
        /*017c*/ 	.word	0x00000020
        /*0180*/ 	.short	0x0100
        /*0182*/ 	.byte	0x08
	.zero		1


	//   ....[9]....
        /*0184*/ 	.word	0x000006a0
        /*0188*/ 	.word	0x000000ff
        /*018c*/ 	.word	0x000000c0
        /*0190*/ 	.short	0x0100
        /*0192*/ 	.byte	0x08
	.zero		1


	//   ....[10]....
        /*0194*/ 	.word	0x000006b0
        /*0198*/ 	.word	0x000000ff
        /*019c*/ 	.word	0x00000028
        /*01a0*/ 	.short	0x0100
        /*01a2*/ 	.byte	0x08
	.zero		1


	//   ....[11]....
        /*01a4*/ 	.word	0x000006c0
        /*01a8*/ 	.word	0x000000ff
        /*01ac*/ 	.word	0x000000c8
        /*01b0*/ 	.short	0x0100
        /*01b2*/ 	.byte	0x08
	.zero		1


	//   ....[12]....
        /*01b4*/ 	.word	0x000006d0
        /*01b8*/ 	.word	0x000000ff
        /*01bc*/ 	.word	0x00000030
        /*01c0*/ 	.short	0x0100
        /*01c2*/ 	.byte	0x08
	.zero		1


	//   ....[13]....
        /*01c4*/ 	.word	0x000006e0
        /*01c8*/ 	.word	0x000000ff
        /*01cc*/ 	.word	0x000000d0
        /*01d0*/ 	.short	0x0100
        /*01d2*/ 	.byte	0x08
	.zero		1


	//   ....[14]....
        /*01d4*/ 	.word	0x000006f0
        /*01d8*/ 	.word	0x000000ff
        /*01dc*/ 	.word	0x00000038
        /*01e0*/ 	.short	0x0100
        /*01e2*/ 	.byte	0x08
	.zero		1


	//   ....[15]....
        /*01e4*/ 	.word	0x00000700
        /*01e8*/ 	.word	0x000000ff
        /*01ec*/ 	.word	0x000000d8
        /*01f0*/ 	.short	0x0100
        /*01f2*/ 	.byte	0x08
	.zero		1


	//   ....[16]....
        /*01f4*/ 	.word	0x00000710
        /*01f8*/ 	.word	0x000000ff
        /*01fc*/ 	.word	0x00000040
        /*0200*/ 	.short	0x0100
        /*0202*/ 	.byte	0x08
	.zero		1


	//   ....[17]....
        /*0204*/ 	.word	0x00000720
        /*0208*/ 	.word	0x000000ff
        /*020c*/ 	.word	0x000000e0
        /*0210*/ 	.short	0x0100
        /*0212*/ 	.byte	0x08
	.zero		1


	//   ....[18]....
        /*0214*/ 	.word	0x00000730
        /*0218*/ 	.word	0x000000ff
        /*021c*/ 	.word	0x00000048
        /*0220*/ 	.short	0x0100
        /*0222*/ 	.byte	0x08
	.zero		1


	//   ....[19]....
        /*0224*/ 	.word	0x00000740
        /*0228*/ 	.word	0x000000ff
        /*022c*/ 	.word	0x000000e8
        /*0230*/ 	.short	0x0100
        /*0232*/ 	.byte	0x08
	.zero		1


	//   ....[20]....
        /*0234*/ 	.word	0x00000750
        /*0238*/ 	.word	0x000000ff
        /*023c*/ 	.word	0x00000050
        /*0240*/ 	.short	0x0100
        /*0242*/ 	.byte	0x08
	.zero		1


	//   ....[21]....
        /*0244*/ 	.word	0x00000760
        /*0248*/ 	.word	0x000000ff
        /*024c*/ 	.word	0x000000f0
        /*0250*/ 	.short	0x0100
        /*0252*/ 	.byte	0x08
	.zero		1


	//   ....[22]....
        /*0254*/ 	.word	0x00000770
        /*0258*/ 	.word	0x000000ff
        /*025c*/ 	.word	0x00000058
        /*0260*/ 	.short	0x0100
        /*0262*/ 	.byte	0x08
	.zero		1


	//   ....[23]....
        /*0264*/ 	.word	0x00000780
        /*0268*/ 	.word	0x000000ff
        /*026c*/ 	.word	0x000000f8
        /*0270*/ 	.short	0x0100
        /*0272*/ 	.byte	0x08
	.zero		1


	//   ....[24]....
        /*0274*/ 	.word	0x00000790
        /*0278*/ 	.word	0x000000ff
        /*027c*/ 	.word	0x00000060
        /*0280*/ 	.short	0x0100
        /*0282*/ 	.byte	0x08
	.zero		1


	//   ....[25]....
        /*0284*/ 	.word	0x000007a0
        /*0288*/ 	.word	0x000000ff
        /*028c*/ 	.word	0x00000100
        /*0290*/ 	.short	0x0100
        /*0292*/ 	.byte	0x08
	.zero		1


	//   ....[26]....
        /*0294*/ 	.word	0x000007b0
        /*0298*/ 	.word	0x000000ff
        /*029c*/ 	.word	0x00000068
        /*02a0*/ 	.short	0x0100
        /*02a2*/ 	.byte	0x08
	.zero		1


	//   ....[27]....
        /*02a4*/ 	.word	0x000007c0
        /*02a8*/ 	.word	0x000000ff
        /*02ac*/ 	.word	0x00000108
        /*02b0*/ 	.short	0x0100
        /*02b2*/ 	.byte	0x08
	.zero		1


	//   ....[28]....
        /*02b4*/ 	.word	0x000007d0
        /*02b8*/ 	.word	0x000000ff
        /*02bc*/ 	.word	0x00000070
        /*02c0*/ 	.short	0x0100
        /*02c2*/ 	.byte	0x08
	.zero		1


	//   ....[29]....
        /*02c4*/ 	.word	0x000007e0
        /*02c8*/ 	.word	0x000000ff
        /*02cc*/ 	.word	0x00000110
        /*02d0*/ 	.short	0x0100
        /*02d2*/ 	.byte	0x08
	.zero		1


	//   ....[30]....
        /*02d4*/ 	.word	0x000007f0
        /*02d8*/ 	.word	0x000000ff
        /*02dc*/ 	.word	0x00000078
        /*02e0*/ 	.short	0x0100
        /*02e2*/ 	.byte	0x08
	.zero		1


	//   ....[31]....
        /*02e4*/ 	.word	0x00000800
        /*02e8*/ 	.word	0x000000ff
        /*02ec*/ 	.word	0x00000118
        /*02f0*/ 	.short	0x0100
        /*02f2*/ 	.byte	0x08
	.zero		1


	//   ....[32]....
        /*02f4*/ 	.word	0x00000810
        /*02f8*/ 	.word	0x000000ff
        /*02fc*/ 	.word	0x00000080
        /*0300*/ 	.short	0x0100
        /*0302*/ 	.byte	0x08
	.zero		1


	//   ....[33]....
        /*0304*/ 	.word	0x00000820
        /*0308*/ 	.word	0x000000ff
        /*030c*/ 	.word	0x00000120
        /*0310*/ 	.short	0x0100
        /*0312*/ 	.byte	0x08
	.zero		1


	//   ....[34]....
        /*0314*/ 	.word	0x00000830
        /*0318*/ 	.word	0x000000ff
        /*031c*/ 	.word	0x00000088
        /*0320*/ 	.short	0x0100
        /*0322*/ 	.byte	0x08
	.zero		1


	//   ....[35]....
        /*0324*/ 	.word	0x00000840
        /*0328*/ 	.word	0x000000ff
        /*032c*/ 	.word	0x00000128
        /*0330*/ 	.short	0x0100
        /*0332*/ 	.byte	0x08
	.zero		1


	//   ....[36]....
        /*0334*/ 	.word	0x00000850
        /*0338*/ 	.word	0x000000ff
        /*033c*/ 	.word	0x00000090
        /*0340*/ 	.short	0x0100
        /*0342*/ 	.byte	0x08
	.zero		1


	//   ....[37]....
        /*0344*/ 	.word	0x00000860
        /*0348*/ 	.word	0x000000ff
        /*034c*/ 	.word	0x00000130
        /*0350*/ 	.short	0x0100
        /*0352*/ 	.byte	0x08
	.zero		1


	//   ....[38]....
        /*0354*/ 	.word	0x00000870
        /*0358*/ 	.word	0x000000ff
        /*035c*/ 	.word	0x00000098
        /*0360*/ 	.short	0x0100
        /*0362*/ 	.byte	0x08
	.zero		1


	//   ....[39]....
        /*0364*/ 	.word	0x00000880
        /*0368*/ 	.word	0x000000ff
        /*036c*/ 	.word	0x00000138
        /*0370*/ 	.short	0x0100
        /*0372*/ 	.byte	0x08
	.zero		1


	//   ....[40]....
        /*0374*/ 	.word	0x000009b0
        /*0378*/ 	.word	0x000000ff
        /*037c*/ 	.word	0x00000140
        /*0380*/ 	.short	0x0100
        /*0382*/ 	.byte	0x09
	.zero		1


	//   ....[41]....
        /*0384*/ 	.word	0x000009c0
        /*0388*/ 	.word	0x000000ff
        /*038c*/ 	.word	0x00000148
        /*0390*/ 	.short	0x0100
        /*0392*/ 	.byte	0x09
	.zero		1


	//   ....[42]....
        /*0394*/ 	.word	0x00000aa0
        /*0398*/ 	.word	0x000000ff
        /*039c*/ 	.word	0x00000150
        /*03a0*/ 	.short	0x0100
        /*03a2*/ 	.byte	0x08
	.zero		1


	//   ....[43]....
        /*03a4*/ 	.word	0x00000ab0
        /*03a8*/ 	.word	0x000000ff
        /*03ac*/ 	.word	0x00000158
        /*03b0*/ 	.short	0x0100
        /*03b2*/ 	.byte	0x08
	.zero		1


	//   ....[44]....
        /*03b4*/ 	.word	0x00000be0
        /*03b8*/ 	.word	0x000000ff
        /*03bc*/ 	.word	0x00000160
        /*03c0*/ 	.short	0x0100
        /*03c2*/ 	.byte	0x08
	.zero		1


	//   ....[45]....
        /*03c4*/ 	.word	0x00000bf0
        /*03c8*/ 	.word	0x000000ff
        /*03cc*/ 	.word	0x00000170
        /*03d0*/ 	.short	0x0100
        /*03d2*/ 	.byte	0x08
	.zero		1


	//   ....[46]....
        /*03d4*/ 	.word	0x00000c00
        /*03d8*/ 	.word	0x000000ff
        /*03dc*/ 	.word	0x00000168
        /*03e0*/ 	.short	0x0100
        /*03e2*/ 	.byte	0x08
	.zero		1


	//   ....[47]....
        /*03e4*/ 	.word	0x00000c10
        /*03e8*/ 	.word	0x000000ff
        /*03ec*/ 	.word	0x00000178
        /*03f0*/ 	.short	0x0100
        /*03f2*/ 	.byte	0x08
	.zero		1


	//   ....[48]....
        /*03f4*/ 	.word	0x00000d30
        /*03f8*/ 	.word	0x000000ff
        /*03fc*/ 	.word	0x00000180
        /*0400*/ 	.short	0x0100
        /*0402*/ 	.byte	0x09
	.zero		1


	//   ....[49]....
        /*0404*/ 	.word	0x00000d40
        /*0408*/ 	.word	0x000000ff
        /*040c*/ 	.word	0x000001a0
        /*0410*/ 	.short	0x0100
        /*0412*/ 	.byte	0x09
	.zero		1


	//   ....[50]....
        /*0414*/ 	.word	0x00000d50
        /*0418*/ 	.word	0x000000ff
        /*041c*/ 	.word	0x00000188
        /*0420*/ 	.short	0x0100
        /*0422*/ 	.byte	0x09
	.zero		1


	//   ....[51]....
        /*0424*/ 	.word	0x00000d60
        /*0428*/ 	.word	0x000000ff
        /*042c*/ 	.word	0x000001a8
        /*0430*/ 	.short	0x0100
        /*0432*/ 	.byte	0x09
	.zero		1


	//   ....[52]....
        /*0434*/ 	.word	0x00000d70
        /*0438*/ 	.word	0x000000ff
        /*043c*/ 	.word	0x00000190
        /*0440*/ 	.short	0x0100
        /*0442*/ 	.byte	0x09
	.zero		1


	//   ....[53]....
        /*0444*/ 	.word	0x00000d80
        /*0448*/ 	.word	0x000000ff
        /*044c*/ 	.word	0x000001b0
        /*0450*/ 	.short	0x0100
        /*0452*/ 	.byte	0x09
	.zero		1


	//   ....[54]....
        /*0454*/ 	.word	0x00000d90
        /*0458*/ 	.word	0x000000ff
        /*045c*/ 	.word	0x00000198
        /*0460*/ 	.short	0x0100
        /*0462*/ 	.byte	0x09
	.zero		1


	//   ....[55]....
        /*0464*/ 	.word	0x00000da0
        /*0468*/ 	.word	0x000000ff
        /*046c*/ 	.word	0x000001b8
        /*0470*/ 	.short	0x0100
        /*0472*/ 	.byte	0x09
	.zero		1


	//   ....[56]....
        /*0474*/ 	.word	0x00000e90
        /*0478*/ 	.word	0x000000ff
        /*047c*/ 	.word	0x000001c0
        /*0480*/ 	.short	0x0100
        /*0482*/ 	.byte	0x08
	.zero		1


	//   ....[57]....
        /*0484*/ 	.word	0x00000ea0
        /*0488*/ 	.word	0x000000ff
        /*048c*/ 	.word	0x000001d0
        /*0490*/ 	.short	0x0100
        /*0492*/ 	.byte	0x08
	.zero		1


	//   ....[58]....
        /*0494*/ 	.word	0x00000eb0
        /*0498*/ 	.word	0x000000ff
        /*049c*/ 	.word	0x000001c8
        /*04a0*/ 	.short	0x0100
        /*04a2*/ 	.byte	0x08
	.zero		1


	//   ....[59]....
        /*04a4*/ 	.word	0x00000ec0
        /*04a8*/ 	.word	0x000000ff
        /*04ac*/ 	.word	0x000001d8
        /*04b0*/ 	.short	0x0100
        /*04b2*/ 	.byte	0x08
	.zero		1


	//   ....[60]....
        /*04b4*/ 	.word	0x00000fb0
        /*04b8*/ 	.word	0x000000ff
        /*04bc*/ 	.word	0x000001e0
        /*04c0*/ 	.short	0x0100
        /*04c2*/ 	.byte	0x06
	.zero		1


	//   ....[61]....
        /*04c4*/ 	.word	0x000019c0
        /*04c8*/ 	.word	0x00000003
        /*04cc*/ 	.word	0x000001d0
        /*04d0*/ 	.short	0x010a
        /*04d2*/ 	.byte	0xff
	.zero		1


	//   ....[62]....
        /*04d4*/ 	.word	0x000019f0
        /*04d8*/ 	.word	0x00000003
        /*04dc*/ 	.word	0x000001c0
        /*04e0*/ 	.short	0x0101
        /*04e2*/ 	.byte	0xff
	.zero		1


	//   ....[63]....
        /*04e4*/ 	.word	0x00001af0
        /*04e8*/ 	.word	0x000000ff
        /*04ec*/ 	.word	0x000000a0
        /*04f0*/ 	.short	0x010a
        /*04f2*/ 	.byte	0x08
	.zero		1


	//   ....[64]....
        /*04f4*/ 	.word	0x00001bc0
        /*04f8*/ 	.word	0x000000ff
        /*04fc*/ 	.word	0x000000a0
        /*0500*/ 	.short	0x010a
        /*0502*/ 	.byte	0x21
	.zero		1


	//   ....[65]....
        /*0504*/ 	.word	0x00001d70
        /*0508*/ 	.word	0x000000ff
        /*050c*/ 	.word	0x000000a0
        /*0510*/ 	.short	0x010a
        /*0512*/ 	.byte	0x08
	.zero		1


	//   ....[66]....
        /*0514*/ 	.word	0x00001e70
        /*0518*/ 	.word	0x000000ff
        /*051c*/ 	.word	0x00000158
        /*0520*/ 	.short	0x0101
        /*0522*/ 	.byte	0x04
	.zero		1


	//   ....[67]....
        /*0524*/ 	.word	0x00001e90
        /*0528*/ 	.word	0x000000ff
        /*052c*/ 	.word	0x000000a0
        /*0530*/ 	.short	0x010a
        /*0532*/ 	.byte	0x08
	.zero		1


	//   ....[68]....
        /*0534*/ 	.word	0x00001f10
        /*0538*/ 	.word	0x000000ff
        /*053c*/ 	.word	0x000000a0
        /*0540*/ 	.short	0x010a
        /*0542*/ 	.byte	0x11
	.zero		1


	//   ....[69]....
        /*0544*/ 	.word	0x000020a0
        /*0548*/ 	.word	0x000000ff
        /*054c*/ 	.word	0x000000a0
        /*0550*/ 	.short	0x010a
        /*0552*/ 	.byte	0x08
	.zero		1


	//   ....[70]....
        /*0554*/ 	.word	0x000021f0
        /*0558*/ 	.word	0x00000002
        /*055c*/ 	.word	0x00000160
        /*0560*/ 	.short	0x010a
        /*0562*/ 	.byte	0xff
	.zero		1


	//   ....[71]....
        /*0564*/ 	.word	0x000022b0
        /*0568*/ 	.word	0x00000002
        /*056c*/ 	.word	0x00000000
        /*0570*/ 	.short	0x0101
        /*0572*/ 	.byte	0xff
	.zero		1


	//   ....[72]....
        /*0574*/ 	.word	0x00002810
        /*0578*/ 	.word	0x000000ff
        /*057c*/ 	.word	0x00000000
        /*0580*/ 	.short	0x010a
        /*0582*/ 	.byte	0x05
	.zero		1


	//   ....[73]....
        /*0584*/ 	.word	0x000028a0
        /*0588*/ 	.word	0x000000ff
        /*058c*/ 	.word	0x00000000
        /*0590*/ 	.short	0x010a
        /*0592*/ 	.byte	0x05
	.zero		1


	//   ....[74]....
        /*0594*/ 	.word	0x00002930
        /*0598*/ 	.word	0x000000ff
        /*059c*/ 	.word	0x00000000
        /*05a0*/ 	.short	0x010a
        /*05a2*/ 	.byte	0x05
	.zero		1


	//   ....[75]....
        /*05a4*/ 	.word	0x000029c0
        /*05a8*/ 	.word	0x000000ff
        /*05ac*/ 	.word	0x00000000
        /*05b0*/ 	.short	0x010a
        /*05b2*/ 	.byte	0x05
	.zero		1


	//   ....[76]....
        /*05b4*/ 	.word	0x00002a50
        /*05b8*/ 	.word	0x000000ff
        /*05bc*/ 	.word	0x00000000
        /*05c0*/ 	.short	0x010a
        /*05c2*/ 	.byte	0x05
	.zero		1


	//   ....[77]....
        /*05c4*/ 	.word	0x00002ae0
        /*05c8*/ 	.word	0x000000ff
        /*05cc*/ 	.word	0x00000000
        /*05d0*/ 	.short	0x010a
        /*05d2*/ 	.byte	0x05
	.zero		1


	//   ....[78]....
        /*05d4*/ 	.word	0x00002b70
        /*05d8*/ 	.word	0x000000ff
        /*05dc*/ 	.word	0x00000000
        /*05e0*/ 	.short	0x010a
        /*05e2*/ 	.byte	0x05
	.zero		1


	//   ....[79]....
        /*05e4*/ 	.word	0x00002c00
        /*05e8*/ 	.word	0x000000ff
        /*05ec*/ 	.word	0x00000000
        /*05f0*/ 	.short	0x010a
        /*05f2*/ 	.byte	0x05
	.zero		1


	//   ....[80]....
        /*05f4*/ 	.word	0x00002c90
        /*05f8*/ 	.word	0x000000ff
        /*05fc*/ 	.word	0x00000000
        /*0600*/ 	.short	0x010a
        /*0602*/ 	.byte	0x05
	.zero		1


	//   ....[81]....
        /*0604*/ 	.word	0x00002d20
        /*0608*/ 	.word	0x000000ff
        /*060c*/ 	.word	0x00000000
        /*0610*/ 	.short	0x010a
        /*0612*/ 	.byte	0x05
	.zero		1


	//   ....[82]....
        /*0614*/ 	.word	0x00002db0
        /*0618*/ 	.word	0x000000ff
        /*061c*/ 	.word	0x00000000
        /*0620*/ 	.short	0x010a
        /*0622*/ 	.byte	0x05
	.zero		1


	//   ....[83]....
        /*0624*/ 	.word	0x00002e40
        /*0628*/ 	.word	0x000000ff
        /*062c*/ 	.word	0x00000000
        /*0630*/ 	.short	0x010a
        /*0632*/ 	.byte	0x05
	.zero		1


	//   ....[84]....
        /*0634*/ 	.word	0x00002ed0
        /*0638*/ 	.word	0x000000ff
        /*063c*/ 	.word	0x00000000
        /*0640*/ 	.short	0x010a
        /*0642*/ 	.byte	0x05
	.zero		1


	//   ....[85]....
        /*0644*/ 	.word	0x00002f60
        /*0648*/ 	.word	0x000000ff
        /*064c*/ 	.word	0x00000000
        /*0650*/ 	.short	0x010a
        /*0652*/ 	.byte	0x05
	.zero		1


	//   ....[86]....
        /*0654*/ 	.word	0x00002ff0
        /*0658*/ 	.word	0x000000ff
        /*065c*/ 	.word	0x00000000
        /*0660*/ 	.short	0x010a
        /*0662*/ 	.byte	0x05
	.zero		1


	//   ....[87]....
        /*0664*/ 	.word	0x00003080
        /*0668*/ 	.word	0x000000ff
        /*066c*/ 	.word	0x00000000
        /*0670*/ 	.short	0x010a
        /*0672*/ 	.byte	0x05
	.zero		1


	//   ....[88]....
        /*0674*/ 	.word	0x00003110
        /*0678*/ 	.word	0x000000ff
        /*067c*/ 	.word	0x00000000
        /*0680*/ 	.short	0x010a
        /*0682*/ 	.byte	0x05
	.zero		1


	//   ....[89]....
        /*0684*/ 	.word	0x000031a0
        /*0688*/ 	.word	0x000000ff
        /*068c*/ 	.word	0x00000000
        /*0690*/ 	.short	0x010a
        /*0692*/ 	.byte	0x05
	.zero		1


	//   ....[90]....
        /*0694*/ 	.word	0x00003230
        /*0698*/ 	.word	0x000000ff
        /*069c*/ 	.word	0x00000000
        /*06a0*/ 	.short	0x010a
        /*06a2*/ 	.byte	0x05
	.zero		1


	//   ....[91]....
        /*06a4*/ 	.word	0x000032d0
        /*06a8*/ 	.word	0x00000000
        /*06ac*/ 	.word	0x00000000
        /*06b0*/ 	.short	0x010a
        /*06b2*/ 	.byte	0xff
	.zero		1


	//   ....[92]....
        /*06b4*/ 	.word	0x00003400
        /*06b8*/ 	.word	0x00000000
        /*06bc*/ 	.word	0x000001c0
        /*06c0*/ 	.short	0x010a
        /*06c2*/ 	.byte	0xff
	.zero		1


	//   ....[93]....
        /*06c4*/ 	.word	0x00003470
        /*06c8*/ 	.word	0x00000004
        /*06cc*/ 	.word	0x00000000
        /*06d0*/ 	.short	0x0101
        /*06d2*/ 	.byte	0xff
	.zero		1


	//   ....[94]....
        /*06d4*/ 	.word	0x00003490
        /*06d8*/ 	.word	0x000000ff
        /*06dc*/ 	.word	0x00000170
        /*06e0*/ 	.short	0x010a
        /*06e2*/ 	.byte	0x05
	.zero		1


	//   ....[95]....
        /*06e4*/ 	.word	0x000035b0
        /*06e8*/ 	.word	0x00000000
        /*06ec*/ 	.word	0x00000160
        /*06f0*/ 	.short	0x010a
        /*06f2*/ 	.byte	0xff
	.zero		1


	//   ....[96]....
        /*06f4*/ 	.word	0x000036b0
        /*06f8*/ 	.word	0x00000000
        /*06fc*/ 	.word	0x00000000
        /*0700*/ 	.short	0x0101
        /*0702*/ 	.byte	0xff
	.zero		1


	//   ....[97]....
        /*0704*/ 	.word	0x00003740
        /*0708*/ 	.word	0x000000ff
        /*070c*/ 	.word	0x00000170
        /*0710*/ 	.short	0x0106
        /*0712*/ 	.byte	0x05
	.zero		1


	//   ....[98]....
        /*0714*/ 	.word	0x00003760
        /*0718*/ 	.word	0x000000ff
        /*071c*/ 	.word	0x00000170
        /*0720*/ 	.short	0x010a
        /*0722*/ 	.byte	0x05
	.zero		1


	//   ....[99]....
        /*0724*/ 	.word	0x000037f0
        /*0728*/ 	.word	0x000000ff
        /*072c*/ 	.word	0x00000170
        /*0730*/ 	.short	0x0106
        /*0732*/ 	.byte	0x04
	.zero		1


	//   ....[100]....
        /*0734*/ 	.word	0x00003830
        /*0738*/ 	.word	0x00000000
        /*073c*/ 	.word	0x00000170
        /*0740*/ 	.short	0x010a
        /*0742*/ 	.byte	0xff
	.zero		1


	//   ....[101]....
        /*0744*/ 	.word	0x00003a70
        /*0748*/ 	.word	0x000000ff
        /*074c*/ 	.word	0x00000008
        /*0750*/ 	.short	0x010a
        /*0752*/ 	.byte	0x06
	.zero		1


	//   ....[102]....
        /*0754*/ 	.word	0x00003a90
        /*0758*/ 	.word	0x000000ff
        /*075c*/ 	.word	0x00000008
        /*0760*/ 	.short	0x010a
        /*0762*/ 	.byte	0x06
	.zero		1


	//   ....[103]....
        /*0764*/ 	.word	0x00003c20
        /*0768*/ 	.word	0x000000ff
        /*076c*/ 	.word	0x00000008
        /*0770*/ 	.short	0x010a
        /*0772*/ 	.byte	0x06
	.zero		1


	//   ....[104]....
        /*0774*/ 	.word	0x00003c40
        /*0778*/ 	.word	0x000000ff
        /*077c*/ 	.word	0x00000008
        /*0780*/ 	.short	0x010a
        /*0782*/ 	.byte	0x06
	.zero		1


	//   ....[105]....
        /*0784*/ 	.word	0x00003d00
        /*0788*/ 	.word	0x000000ff
        /*078c*/ 	.word	0x00000000
        /*0790*/ 	.short	0x0101
        /*0792*/ 	.byte	0x07
	.zero		1


	//   ....[106]....
        /*0794*/ 	.word	0x00004000
        /*0798*/ 	.word	0x00000000
        /*079c*/ 	.word	0x00000160
        /*07a0*/ 	.short	0x010a
        /*07a2*/ 	.byte	0xff
	.zero		1


	//   ....[107]....
        /*07a4*/ 	.word	0x000040c0
        /*07a8*/ 	.word	0x00000000
        /*07ac*/ 	.word	0x00000000
        /*07b0*/ 	.short	0x0101
        /*07b2*/ 	.byte	0xff
	.zero		1


	//   ....[108]....
        /*07b4*/ 	.word	0x00004180
        /*07b8*/ 	.word	0x000000ff
        /*07bc*/ 	.word	0x00000000
        /*07c0*/ 	.short	0x010a
        /*07c2*/ 	.byte	0x06
	.zero		1


	//   ....[109]....
        /*07c4*/ 	.word	0x00004190
        /*07c8*/ 	.word	0x000000ff
        /*07cc*/ 	.word	0x000001a0
        /*07d0*/ 	.short	0x010a
        /*07d2*/ 	.byte	0x0a
	.zero		1


	//   ....[110]....
        /*07d4*/ 	.word	0x00004240
        /*07d8*/ 	.word	0x000000ff
        /*07dc*/ 	.word	0x00000000
        /*07e0*/ 	.short	0x010a
        /*07e2*/ 	.byte	0x09
	.zero		1


	//   ....[111]....
        /*07e4*/ 	.word	0x00004380
        /*07e8*/ 	.word	0x000000ff
        /*07ec*/ 	.word	0x00000000
        /*07f0*/ 	.short	0x010a
        /*07f2*/ 	.byte	0x06
	.zero		1


	//   ....[112]....
        /*07f4*/ 	.word	0x000045d0
        /*07f8*/ 	.word	0x000000ff
        /*07fc*/ 	.word	0x00000000
        /*0800*/ 	.short	0x010a
        /*0802*/ 	.byte	0x07
	.zero		1


	//   ....[113]....
        /*0804*/ 	.word	0x00004660
        /*0808*/ 	.word	0x000000ff
        /*080c*/ 	.word	0x00000000
        /*0810*/ 	.short	0x010a
        /*0812*/ 	.byte	0x07
	.zero		1


	//   ....[114]....
        /*0814*/ 	.word	0x000046f0
        /*0818*/ 	.word	0x000000ff
        /*081c*/ 	.word	0x00000000
        /*0820*/ 	.short	0x010a
        /*0822*/ 	.byte	0x07
	.zero		1


	//   ....[115]....
        /*0824*/ 	.word	0x00004790
        /*0828*/ 	.word	0x00000000
        /*082c*/ 	.word	0x00000000
        /*0830*/ 	.short	0x010a
        /*0832*/ 	.byte	0xff
	.zero		1


	//   ....[116]....
        /*0834*/ 	.word	0x000047d0
        /*0838*/ 	.word	0x00000000
        /*083c*/ 	.word	0x00000000
        /*0840*/ 	.short	0x010a
        /*0842*/ 	.byte	0xff
	.zero		1


	//   ....[117]....
        /*0844*/ 	.word	0x00004840
        /*0848*/ 	.word	0x000000ff
        /*084c*/ 	.word	0x00000000
        /*0850*/ 	.short	0x0101
        /*0852*/ 	.byte	0x05
	.zero		1


	//   ....[118]....
        /*0854*/ 	.word	0x00004880
        /*0858*/ 	.word	0x000000ff
        /*085c*/ 	.word	0x000001e0
        /*0860*/ 	.short	0x010a
        /*0862*/ 	.byte	0x08
	.zero		1


	//   ....[119]....
        /*0864*/ 	.word	0x000048d0
        /*0868*/ 	.word	0x000000ff
        /*086c*/ 	.word	0x00000000
        /*0870*/ 	.short	0x0101
        /*0872*/ 	.byte	0x05
	.zero		1


	//   ....[120]....
        /*0874*/ 	.word	0x00004ce0
        /*0878*/ 	.word	0x00000000
        /*087c*/ 	.word	0x00000160
        /*0880*/ 	.short	0x010a
        /*0882*/ 	.byte	0xff
	.zero		1


	//   ....[121]....
        /*0884*/ 	.word	0x00004dd0
        /*0888*/ 	.word	0x00000000
        /*088c*/ 	.word	0x00000000
        /*0890*/ 	.short	0x0101
        /*0892*/ 	.byte	0xff
	.zero		1


	//   ....[122]....
        /*0894*/ 	.word	0x000050f0
        /*0898*/ 	.word	0x000000ff
        /*089c*/ 	.word	0x00000158
        /*08a0*/ 	.short	0x010a
        /*08a2*/ 	.byte	0x06
	.zero		1


	//   ....[123]....
        /*08a4*/ 	.word	0x00005270
        /*08a8*/ 	.word	0x000000ff
        /*08ac*/ 	.word	0x00000148
        /*08b0*/ 	.short	0x010a
        /*08b2*/ 	.byte	0x06
	.zero		1


	//   ....[124]....
        /*08b4*/ 	.word	0x000055a0
        /*08b8*/ 	.word	0x000000ff
        /*08bc*/ 	.word	0x00000140
        /*08c0*/ 	.short	0x010b
        /*08c2*/ 	.byte	0x06
	.zero		1


	//   ....[125]....
        /*08c4*/ 	.word	0x000055c0
        /*08c8*/ 	.word	0x000000ff
        /*08cc*/ 	.word	0x00000000
        /*08d0*/ 	.short	0x0101
        /*08d2*/ 	.byte	0x25
	.zero		1


	//   ....[126]....
        /*08d4*/ 	.word	0x00005600
        /*08d8*/ 	.word	0x00000000
        /*08dc*/ 	.word	0x00000148
        /*08e0*/ 	.short	0x010a
        /*08e2*/ 	.byte	0xff
	.zero		1


	//   ....[127]....
        /*08e4*/ 	.word	0x00005930
        /*08e8*/ 	.word	0x00000000
        /*08ec*/ 	.word	0x00000160
        /*08f0*/ 	.short	0x010a
        /*08f2*/ 	.byte	0xff
	.zero		1


	//   ....[128]....
        /*08f4*/ 	.word	0x00005a40
        /*08f8*/ 	.word	0x00000000
        /*08fc*/ 	.word	0x00000000
        /*0900*/ 	.short	0x0101
        /*0902*/ 	.byte	0xff
	.zero		1


	//   ....[129]....
        /*0904*/ 	.word	0x000063e0
        /*0908*/ 	.word	0x000000ff
        /*090c*/ 	.word	0x00000140
        /*0910*/ 	.short	0x010a
        /*0912*/ 	.byte	0x2b
	.zero		1


	//   ....[130]....
        /*0914*/ 	.word	0x000063f0
        /*0918*/ 	.word	0x000000b5
        /*091c*/ 	.word	0x00000180
        /*0920*/ 	.short	0x010a
        /*0922*/ 	.byte	0xff
	.zero		1


	//   ....[131]....
        /*0924*/ 	.word	0x00006580
        /*0928*/ 	.word	0x000000ff
        /*092c*/ 	.word	0x00000140
        /*0930*/ 	.short	0x010a
        /*0932*/ 	.byte	0x2b
	.zero		1


	//   ....[132]....
        /*0934*/ 	.word	0x00006680
        /*0938*/ 	.word	0x000000ff
        /*093c*/ 	.word	0x00000000
        /*0940*/ 	.short	0x0101
        /*0942*/ 	.byte	0x04
	.zero		1


	//   ....[133]....
        /*0944*/ 	.word	0x000066e0
        /*0948*/ 	.word	0x000000b5
        /*094c*/ 	.word	0x00000180
        /*0950*/ 	.short	0x010a
        /*0952*/ 	.byte	0xff
	.zero		1


	//   ....[134]....
        /*0954*/ 	.word	0x00006980
        /*0958*/ 	.word	0x000000b5
        /*095c*/ 	.word	0x00000000
        /*0960*/ 	.short	0x0101
        /*0962*/ 	.byte	0xff
	.zero		1


	//   ....[135]....
        /*0964*/ 	.word	0x00007b40
        /*0968*/ 	.word	0x00000003
        /*096c*/ 	.word	0x000001d0
        /*0970*/ 	.short	0x010a
        /*0972*/ 	.byte	0xff
	.zero		1


	//   ....[136]....
        /*0974*/ 	.word	0x00007ba0
        /*0978*/ 	.word	0x00000002
        /*097c*/ 	.word	0x000000a0
        /*0980*/ 	.short	0x010a
        /*0982*/ 	.byte	0xff
	.zero		1


	//   ....[137]....
        /*0984*/ 	.word	0x00007c00
        /*0988*/ 	.word	0x00000002
        /*098c*/ 	.word	0x000000a0
        /*0990*/ 	.short	0x010a
        /*0992*/ 	.byte	0xff
	.zero		1


	//   ....[138]....
        /*0994*/ 	.word	0x00007c50
        /*0998*/ 	.word	0x00000002
        /*099c*/ 	.word	0x00000160
        /*09a0*/ 	.short	0x010a
        /*09a2*/ 	.byte	0xff
	.zero		1


	//   ....[139]....
        /*09a4*/ 	.word	0x00007cb0
        /*09a8*/ 	.word	0x00000000
        /*09ac*/ 	.word	0x00000000
        /*09b0*/ 	.short	0x010a
        /*09b2*/ 	.byte	0xff
	.zero		1


	//   ....[140]....
        /*09b4*/ 	.word	0x00007d10
        /*09b8*/ 	.word	0x00000000
        /*09bc*/ 	.word	0x00000000
        /*09c0*/ 	.short	0x010a
        /*09c2*/ 	.byte	0xff
	.zero		1


	//   ....[141]....
        /*09c4*/ 	.word	0x00007d70
        /*09c8*/ 	.word	0x00000000
        /*09cc*/ 	.word	0x00000000
        /*09d0*/ 	.short	0x010a
        /*09d2*/ 	.byte	0xff
	.zero		1


	//   ....[142]....
        /*09d4*/ 	.word	0x00007dd0
        /*09d8*/ 	.word	0x00000000
        /*09dc*/ 	.word	0x00000000
        /*09e0*/ 	.short	0x010a
        /*09e2*/ 	.byte	0xff
	.zero		1


	//   ....[143]....
        /*09e4*/ 	.word	0x00007e30
        /*09e8*/ 	.word	0x00000000
        /*09ec*/ 	.word	0x00000000
        /*09f0*/ 	.short	0x010a
        /*09f2*/ 	.byte	0xff
	.zero		1


	//   ....[144]....
        /*09f4*/ 	.word	0x00007e90
        /*09f8*/ 	.word	0x00000000
        /*09fc*/ 	.word	0x00000000
        /*0a00*/ 	.short	0x010a
        /*0a02*/ 	.byte	0xff
	.zero		1


	//   ....[145]....
        /*0a04*/ 	.word	0x00007ef0
        /*0a08*/ 	.word	0x00000000
        /*0a0c*/ 	.word	0x00000000
        /*0a10*/ 	.short	0x010a
        /*0a12*/ 	.byte	0xff
	.zero		1


	//   ....[146]....
        /*0a14*/ 	.word	0x00007f50
        /*0a18*/ 	.word	0x00000000
        /*0a1c*/ 	.word	0x00000000
        /*0a20*/ 	.short	0x010a
        /*0a22*/ 	.byte	0xff
	.zero		1


	//   ....[147]....
        /*0a24*/ 	.word	0x00007fb0
        /*0a28*/ 	.word	0x00000000
        /*0a2c*/ 	.word	0x00000000
        /*0a30*/ 	.short	0x010a
        /*0a32*/ 	.byte	0xff
	.zero		1


	//   ....[148]....
        /*0a34*/ 	.word	0x00008010
        /*0a38*/ 	.word	0x00000000
        /*0a3c*/ 	.word	0x00000000
        /*0a40*/ 	.short	0x010a
        /*0a42*/ 	.byte	0xff
	.zero		1


	//   ....[149]....
        /*0a44*/ 	.word	0x00008070
        /*0a48*/ 	.word	0x00000000
        /*0a4c*/ 	.word	0x00000000
        /*0a50*/ 	.short	0x010a
        /*0a52*/ 	.byte	0xff
	.zero		1


	//   ....[150]....
        /*0a54*/ 	.word	0x000080d0
        /*0a58*/ 	.word	0x00000000
        /*0a5c*/ 	.word	0x00000000
        /*0a60*/ 	.short	0x010a
        /*0a62*/ 	.byte	0xff
	.zero		1


	//   ....[151]....
        /*0a64*/ 	.word	0x00008130
        /*0a68*/ 	.word	0x00000000
        /*0a6c*/ 	.word	0x00000000
        /*0a70*/ 	.short	0x010a
        /*0a72*/ 	.byte	0xff
	.zero		1


	//   ....[152]....
        /*0a74*/ 	.word	0x00008190
        /*0a78*/ 	.word	0x00000000
        /*0a7c*/ 	.word	0x00000000
        /*0a80*/ 	.short	0x010a
        /*0a82*/ 	.byte	0xff
	.zero		1


	//   ....[153]....
        /*0a84*/ 	.word	0x000081f0
        /*0a88*/ 	.word	0x00000000
        /*0a8c*/ 	.word	0x00000000
        /*0a90*/ 	.short	0x010a
        /*0a92*/ 	.byte	0xff
	.zero		1


	//   ....[154]....
        /*0a94*/ 	.word	0x00008250
        /*0a98*/ 	.word	0x00000000
        /*0a9c*/ 	.word	0x00000000
        /*0aa0*/ 	.short	0x010a
        /*0aa2*/ 	.byte	0xff
	.zero		1


	//   ....[155]....
        /*0aa4*/ 	.word	0x000082b0
        /*0aa8*/ 	.word	0x00000000
        /*0aac*/ 	.word	0x00000000
        /*0ab0*/ 	.short	0x010a
        /*0ab2*/ 	.byte	0xff
	.zero		1


	//   ....[156]....
        /*0ab4*/ 	.word	0x00008310
        /*0ab8*/ 	.word	0x00000000
        /*0abc*/ 	.word	0x00000000
        /*0ac0*/ 	.short	0x010a
        /*0ac2*/ 	.byte	0xff
	.zero		1


	//   ....[157]....
        /*0ac4*/ 	.word	0x00008370
        /*0ac8*/ 	.word	0x00000000
        /*0acc*/ 	.word	0x00000000
        /*0ad0*/ 	.short	0x010a
        /*0ad2*/ 	.byte	0xff
	.zero		1


	//   ....[158]....
        /*0ad4*/ 	.word	0x000083c0
        /*0ad8*/ 	.word	0x00000000
        /*0adc*/ 	.word	0x000001c0
        /*0ae0*/ 	.short	0x010a
        /*0ae2*/ 	.byte	0xff
	.zero		1


	//   ....[159]....
        /*0ae4*/ 	.word	0x00008420
        /*0ae8*/ 	.word	0x00000000
        /*0aec*/ 	.word	0x00000170
        /*0af0*/ 	.short	0x010a
        /*0af2*/ 	.byte	0xff
	.zero		1


	//   ....[160]....
        /*0af4*/ 	.word	0x00008470
        /*0af8*/ 	.word	0x00000000
        /*0afc*/ 	.word	0x00000160
        /*0b00*/ 	.short	0x010a
        /*0b02*/ 	.byte	0xff
	.zero		1


	//   ....[161]....
        /*0b04*/ 	.word	0x000084d0
        /*0b08*/ 	.word	0x00000000
        /*0b0c*/ 	.word	0x00000170
        /*0b10*/ 	.short	0x010a
        /*0b12*/ 	.byte	0xff
	.zero		1


	//   ....[162]....
        /*0b14*/ 	.word	0x00008530
        /*0b18*/ 	.word	0x00000004
        /*0b1c*/ 	.word	0x00000008
        /*0b20*/ 	.short	0x010a
        /*0b22*/ 	.byte	0xff
	.zero		1


	//   ....[163]....
        /*0b24*/ 	.word	0x00008610
        /*0b28*/ 	.word	0x00000002
        /*0b2c*/ 	.word	0x00000008
        /*0b30*/ 	.short	0x010a
        /*0b32*/ 	.byte	0xff
	.zero		1


	//   ....[164]....
        /*0b34*/ 	.word	0x00008660
        /*0b38*/ 	.word	0x00000000
        /*0b3c*/ 	.word	0x00000160
        /*0b40*/ 	.short	0x010a
        /*0b42*/ 	.byte	0xff
	.zero		1


	//   ....[165]....
        /*0b44*/ 	.word	0x000086c0
        /*0b48*/ 	.word	0x00000000
        /*0b4c*/ 	.word	0x000001a0
        /*0b50*/ 	.short	0x010a
        /*0b52*/ 	.byte	0xff
	.zero		1


	//   ....[166]....
        /*0b54*/ 	.word	0x00008720
        /*0b58*/ 	.word	0x00000000
        /*0b5c*/ 	.word	0x00000000
        /*0b60*/ 	.short	0x010a
        /*0b62*/ 	.byte	0xff
	.zero		1


	//   ....[167]....
        /*0b64*/ 	.word	0x00008780
        /*0b68*/ 	.word	0x00000000
        /*0b6c*/ 	.word	0x00000000
        /*0b70*/ 	.short	0x010a
        /*0b72*/ 	.byte	0xff
	.zero		1


	//   ....[168]....
        /*0b74*/ 	.word	0x000087e0
        /*0b78*/ 	.word	0x00000000
        /*0b7c*/ 	.word	0x00000000
        /*0b80*/ 	.short	0x010a
        /*0b82*/ 	.byte	0xff
	.zero		1


	//   ....[169]....
        /*0b84*/ 	.word	0x00008840
        /*0b88*/ 	.word	0x00000000
        /*0b8c*/ 	.word	0x00000000
        /*0b90*/ 	.short	0x010a
        /*0b92*/ 	.byte	0xff
	.zero		1


	//   ....[170]....
        /*0b94*/ 	.word	0x000088a0
        /*0b98*/ 	.word	0x00000000
        /*0b9c*/ 	.word	0x000001e0
        /*0ba0*/ 	.short	0x010a
        /*0ba2*/ 	.byte	0xff
	.zero		1


	//   ....[171]....
        /*0ba4*/ 	.word	0x000088f0
        /*0ba8*/ 	.word	0x00000000
        /*0bac*/ 	.word	0x00000160
        /*0bb0*/ 	.short	0x010a
        /*0bb2*/ 	.byte	0xff
	.zero		1


	//   ....[172]....
        /*0bb4*/ 	.word	0x00008950
        /*0bb8*/ 	.word	0x00000000
        /*0bbc*/ 	.word	0x00000158
        /*0bc0*/ 	.short	0x010a
        /*0bc2*/ 	.byte	0xff
	.zero		1


	//   ....[173]....
        /*0bc4*/ 	.word	0x000089b0
        /*0bc8*/ 	.word	0x00000003
        /*0bcc*/ 	.word	0x00000148
        /*0bd0*/ 	.short	0x010a
        /*0bd2*/ 	.byte	0xff
	.zero		1


	//   ....[174]....
        /*0bd4*/ 	.word	0x00008a00
        /*0bd8*/ 	.word	0x00000000
        /*0bdc*/ 	.word	0x00000160
        /*0be0*/ 	.short	0x010a
        /*0be2*/ 	.byte	0xff
	.zero		1


	//   ....[175]....
        /*0be4*/ 	.word	0x00008a60
        /*0be8*/ 	.word	0x00000000
        /*0bec*/ 	.word	0x00000140
        /*0bf0*/ 	.short	0x010a
        /*0bf2*/ 	.byte	0xff
	.zero		1


	//   ....[176]....
        /*0bf4*/ 	.word	0x00008ab0
        /*0bf8*/ 	.word	0x000000b5
        /*0bfc*/ 	.word	0x00000180
        /*0c00*/ 	.short	0x010a
        /*0c02*/ 	.byte	0xff
	.zero		1


	//----- nvinfo : EIATTR_NUM_MBARRIERS
	.align		4
.L_47:
        /*0c04*/ 	.byte	0x03, 0x38
        /*0c06*/ 	.short	0x003d


	//----- nvinfo : EIATTR_EXIT_INSTR_OFFSETS
	.align		4
        /*0c08*/ 	.byte	0x04, 0x1c
        /*0c0a*/ 	.short	(.L_49 - .L_48)


	//   ....[0]....
.L_48:
        /*0c0c*/ 	.word	0x00003300


	//   ....[1]....
        /*0c10*/ 	.word	0x00003800


	//   ....[2]....
        /*0c14*/ 	.word	0x00003860


	//   ....[3]....
        /*0c18*/ 	.word	0x00004b00


	//   ....[4]....
        /*0c1c*/ 	.word	0x00005630


	//   ....[5]....
        /*0c20*/ 	.word	0x00005670


	//   ....[6]....
        /*0c24*/ 	.word	0x00007b30


	//----- nvinfo : EIATTR_MAX_THREADS
	.align		4
.L_49:
        /*0c28*/ 	.byte	0x04, 0x05
        /*0c2a*/ 	.short	(.L_51 - .L_50)
.L_50:
        /*0c2c*/ 	.word	0x00000100
        /*0c30*/ 	.word	0x00000001
        /*0c34*/ 	.word	0x00000001


	//----- nvinfo : EIATTR_CRS_STACK_SIZE
	.align		4
.L_51:
        /*0c38*/ 	.byte	0x04, 0x1e
        /*0c3a*/ 	.short	(.L_53 - .L_52)
.L_52:
        /*0c3c*/ 	.word	0x00000000


	//----- nvinfo : EIATTR_CBANK_PARAM_SIZE
	.align		4
.L_53:
        /*0c40*/ 	.byte	0x03, 0x19
        /*0c42*/ 	.short	0x0800


	//----- nvinfo : EIATTR_PARAM_CBANK
	.align		4
        /*0c44*/ 	.byte	0x04, 0x0a
        /*0c46*/ 	.short	(.L_55 - .L_54)
	.align		4
.L_54:
        /*0c48*/ 	.word	index@(.nv.constant0._ZN7cutlass13device_kernelINS_4gemm6kernel13GemmUniversalIN4cute5tupleIJiiiiEEENS1_10collective13CollectiveMmaINS1_35MainloopSm100TmaUmmaWarpSpecializedILi20ELi2ELi4ENS5_IJNS4_1CILi2EEENSA_ILi1EEESC_EEEEENS5_IJNSA_ILi256EEENSA_ILi64EEESG_EEENS_12float_e4m3_tENS5_IJlSC_lEEESI_SJ_NS4_8TiledMMAINS4_8MMA_AtomIJNS4_10MMA_TraitsINS4_25SM100_MMA_F8F6F4_2x1SM_SSEJSI_SI_fSF_SG_NS4_17integral_constantINS4_4UMMA5MajorELSQ_0EEESR_NSO_INSP_7ScaleInELSS_0EEEST_EEEEEENS4_6LayoutINS5_IJSC_SC_SC_EEENS5_IJNSA_ILi0EEESY_SY_EEEEENS5_IJNS4_10UnderscoreES11_S11_EEEEENS4_18SM100_TMA_2SM_LOADENS4_14ComposedLayoutINS4_7SwizzleILi2ELi4ELi3EEENS4_18smem_ptr_flag_bitsILi8EEENSW_INS5_IJNSA_ILi8EEESG_EEENS5_IJSG_SC_EEEEEEEvNS4_8identityES14_S1E_vS1F_EENS_8epilogue10collective18CollectiveEpilogueINS1H_23Sm100TmaWarpSpecializedILi1ELi1ELi64ELb0ELb0EEEJNS5_IJNSA_ILi128EEESG_SG_EEENS5_IJNSW_IS1M_SC_EENSW_ISG_SC_EEEEESI_SJ_SI_SJ_NS1H_6fusion15FusionCallbacksIS1L_NS1R_17LinearCombinationISI_fSI_fLNS_15FloatRoundStyleE2EEES1N_S1Q_JEEENS4_5SM1004TMEM4LOAD26SM100_TMEM_LOAD_32dp32b64xENS4_13SM90_TMA_LOADES1E_NS4_39AutoVectorizingCopyWithAssumedAlignmentILi128EEENS4_14SM90_TMA_STOREES1E_S23_S23_EEEvvEEEEvNT_6ParamsE)
        /*0c4c*/ 	.short	0x0380
        /*0c4e*/ 	.short	0x0800


	//----- nvinfo : EIATTR_SW_WAR
	.align		4
.L_55:
        /*0c50*/ 	.byte	0x04, 0x36
        /*0c52*/ 	.short	(.L_57 - .L_56)
.L_56:
        /*0c54*/ 	.word	0x00000008
.L_57:


//--------------------- .nv.callgraph             --------------------------
	.section	.nv.callgraph,"",@"SHT_CUDA_CALLGRAPH"
	.align	4
	.sectionentsize	8
	.align		4
        /*0000*/ 	.word	0x00000000
	.align		4
        /*0004*/ 	.word	0xffffffff
	.align		4
        /*0008*/ 	.word	index@(_ZN7cutlass13device_kernelINS_4gemm6kernel13GemmUniversalIN4cute5tupleIJiiiiEEENS1_10collective13CollectiveMmaINS1_35MainloopSm100TmaUmmaWarpSpecializedILi20ELi2ELi4ENS5_IJNS4_1CILi2EEENSA_ILi1EEESC_EEEEENS5_IJNSA_ILi256EEENSA_ILi64EEESG_EEENS_12float_e4m3_tENS5_IJlSC_lEEESI_SJ_NS4_8TiledMMAINS4_8MMA_AtomIJNS4_10MMA_TraitsINS4_25SM100_MMA_F8F6F4_2x1SM_SSEJSI_SI_fSF_SG_NS4_17integral_constantINS4_4UMMA5MajorELSQ_0EEESR_NSO_INSP_7ScaleInELSS_0EEEST_EEEEEENS4_6LayoutINS5_IJSC_SC_SC_EEENS5_IJNSA_ILi0EEESY_SY_EEEEENS5_IJNS4_10UnderscoreES11_S11_EEEEENS4_18SM100_TMA_2SM_LOADENS4_14ComposedLayoutINS4_7SwizzleILi2ELi4ELi3EEENS4_18smem_ptr_flag_bitsILi8EEENSW_INS5_IJNSA_ILi8EEESG_EEENS5_IJSG_SC_EEEEEEEvNS4_8identityES14_S1E_vS1F_EENS_8epilogue10collective18CollectiveEpilogueINS1H_23Sm100TmaWarpSpecializedILi1ELi1ELi64ELb0ELb0EEEJNS5_IJNSA_ILi128EEESG_SG_EEENS5_IJNSW_IS1M_SC_EENSW_ISG_SC_EEEEESI_SJ_SI_SJ_NS1H_6fusion15FusionCallbacksIS1L_NS1R_17LinearCombinationISI_fSI_fLNS_15FloatRoundStyleE2EEES1N_S1Q_JEEENS4_5SM1004TMEM4LOAD26SM100_TMEM_LOAD_32dp32b64xENS4_13SM90_TMA_LOADES1E_NS4_39AutoVectorizingCopyWithAssumedAlignmentILi128EEENS4_14SM90_TMA_STOREES1E_S23_S23_EEEvvEEEEvNT_6ParamsE)
	.align		4
        /*000c*/ 	.word	index@(__assertfail)
	.align		4
        /*0010*/ 	.word	0x00000000
	.align		4
        /*0014*/ 	.word	0xfffffffe
	.align		4
        /*0018*/ 	.word	0x00000000
	.align		4
        /*001c*/ 	.word	0xfffffffd
	.align		4
        /*0020*/ 	.word	0x00000000
	.align		4
        /*0024*/ 	.word	0xfffffffc


//--------------------- .nv.constant4             --------------------------
	.section	.nv.constant4,"a",@progbits
	.align	8
	.align		8
.nv.constant4:
        /*0000*/ 	.dword	__assertfail
	.align		8
        /*0008*/ 	.dword	__unnamed_1
	.align		8
        /*0010*/ 	.dword	__unnamed_2
	.align		8
        /*0018*/ 	.dword	_ZN39_INTERNAL_7e0052ca_4_k_cu_51bbf2c2_78074cuda3std3__45__cpo5beginE
	.align		8
        /*0020*/ 	.dword	_ZN39_INTERNAL_7e0052ca_4_k_cu_51bbf2c2_78074cuda3std3__45__cpo3endE
	.align		8
        /*0028*/ 	.dword	_ZN39_INTERNAL_7e0052ca_4_k_cu_51bbf2c2_78074cuda3std3__45__cpo6cbeginE
	.align		8
        /*0030*/ 	.dword	_ZN39_INTERNAL_7e0052ca_4_k_cu_51bbf2c2_78074cuda3std3__45__cpo4cendE
	.align		8
        /*0038*/ 	.dword	_ZN39_INTERNAL_7e0052ca_4_k_cu_51bbf2c2_78074cuda3std3__441_GLOBAL__N__7e0052ca_4_k_cu_51bbf2c2_78076ignoreE
	.align		8
        /*0040*/ 	.dword	_ZN39_INTERNAL_7e0052ca_4_k_cu_51bbf2c2_78074cuda3std3__419piecewise_constructE
	.align		8
        /*0048*/ 	.dword	_ZN39_INTERNAL_7e0052ca_4_k_cu_51bbf2c2_78074cuda3std3__48in_placeE
	.align		8
        /*0050*/ 	.dword	_ZN39_INTERNAL_7e0052ca_4_k_cu_51bbf2c2_78074cuda3std6ranges3__45__cpo4swapE
	.align		8
        /*0058*/ 	.dword	_ZN39_INTERNAL_7e0052ca_4_k_cu_51bbf2c2_78074cuda3std6ranges3__45__cpo9iter_moveE
	.align		8
        /*0060*/ 	.dword	_ZN39_INTERNAL_7e0052ca_4_k_cu_51bbf2c2_78074cute7productE
	.align		8
        /*0068*/ 	.dword	_ZN39_INTERNAL_7e0052ca_4_k_cu_51bbf2c2_78074cute1_E
	.align		8
        /*0070*/ 	.dword	$str$25
	.align		8
        /*0078*/ 	.dword	$str$26
	.align		8
        /*0080*/ 	.dword	$str$27
	.align		8
        /*0088*/ 	.dword	$str$28


//--------------------- .text._ZN7cutlass13device_kernelINS_4gemm6kernel13GemmUniversalIN4cute5tupleIJiiiiEEENS1_10collective13CollectiveMmaINS1_35MainloopSm100TmaUmmaWarpSpecializedILi20ELi2ELi4ENS5_IJNS4_1CILi2EEENSA_ILi1EEESC_EEEEENS5_IJNSA_ILi256EEENSA_ILi64EEESG_EEENS_12float_e4m3_tENS5_IJlSC_lEEESI_SJ_NS4_8TiledMMAINS4_8MMA_AtomIJNS4_10MMA_TraitsINS4_25SM100_MMA_F8F6F4_2x1SM_SSEJSI_SI_fSF_SG_NS4_17integral_constantINS4_4UMMA5MajorELSQ_0EEESR_NSO_INSP_7ScaleInELSS_0EEEST_EEEEEENS4_6LayoutINS5_IJSC_SC_SC_EEENS5_IJNSA_ILi0EEESY_SY_EEEEENS5_IJNS4_10UnderscoreES11_S11_EEEEENS4_18SM100_TMA_2SM_LOADENS4_14ComposedLayoutINS4_7SwizzleILi2ELi4ELi3EEENS4_18smem_ptr_flag_bitsILi8EEENSW_INS5_IJNSA_ILi8EEESG_EEENS5_IJSG_SC_EEEEEEEvNS4_8identityES14_S1E_vS1F_EENS_8epilogue10collective18CollectiveEpilogueINS1H_23Sm100TmaWarpSpecializedILi1ELi1ELi64ELb0ELb0EEEJNS5_IJNSA_ILi128EEESG_SG_EEENS5_IJNSW_IS1M_SC_EENSW_ISG_SC_EEEEESI_SJ_SI_SJ_NS1H_6fusion15FusionCallbacksIS1L_NS1R_17LinearCombinationISI_fSI_fLNS_15FloatRoundStyleE2EEES1N_S1Q_JEEENS4_5SM1004TMEM4LOAD26SM100_TMEM_LOAD_32dp32b64xENS4_13SM90_TMA_LOADES1E_NS4_39AutoVectorizingCopyWithAssumedAlignmentILi128EEENS4_14SM90_TMA_STOREES1E_S23_S23_EEEvvEEEEvNT_6ParamsE --------------------------
	.section	.text._ZN7cutlass13device_kernelINS_4gemm6kernel13GemmUniversalIN4cute5tupleIJiiiiEEENS1_10collective13CollectiveMmaINS1_35MainloopSm100TmaUmmaWarpSpecializedILi20ELi2ELi4ENS5_IJNS4_1CILi2EEENSA_ILi1EEESC_EEEEENS5_IJNSA_ILi256EEENSA_ILi64EEESG_EEENS_12float_e4m3_tENS5_IJlSC_lEEESI_SJ_NS4_8TiledMMAINS4_8MMA_AtomIJNS4_10MMA_TraitsINS4_25SM100_MMA_F8F6F4_2x1SM_SSEJSI_SI_fSF_SG_NS4_17integral_constantINS4_4UMMA5MajorELSQ_0EEESR_NSO_INSP_7ScaleInELSS_0EEEST_EEEEEENS4_6LayoutINS5_IJSC_SC_SC_EEENS5_IJNSA_ILi0EEESY_SY_EEEEENS5_IJNS4_10UnderscoreES11_S11_EEEEENS4_18SM100_TMA_2SM_LOADENS4_14ComposedLayoutINS4_7SwizzleILi2ELi4ELi3EEENS4_18smem_ptr_flag_bitsILi8EEENSW_INS5_IJNSA_ILi8EEESG_EEENS5_IJSG_SC_EEEEEEEvNS4_8identityES14_S1E_vS1F_EENS_8epilogue10collective18CollectiveEpilogueINS1H_23Sm100TmaWarpSpecializedILi1ELi1ELi64ELb0ELb0EEEJNS5_IJNSA_ILi128EEESG_SG_EEENS5_IJNSW_IS1M_SC_EENSW_ISG_SC_EEEEESI_SJ_SI_SJ_NS1H_6fusion15FusionCallbacksIS1L_NS1R_17LinearCombinationISI_fSI_fLNS_15FloatRoundStyleE2EEES1N_S1Q_JEEENS4_5SM1004TMEM4LOAD26SM100_TMEM_LOAD_32dp32b64xENS4_13SM90_TMA_LOADES1E_NS4_39AutoVectorizingCopyWithAssumedAlignmentILi128EEENS4_14SM90_TMA_STOREES1E_S23_S23_EEEvvEEEEvNT_6ParamsE,"ax",@progbits
	.align	128
.text._ZN7cutlass13device_kernelINS_4gemm6kernel13GemmUniversalIN4cute5tupleIJiiiiEEENS1_10collective13CollectiveMmaINS1_35MainloopSm100TmaUmmaWarpSpecializedILi20ELi2ELi4ENS5_IJNS4_1CILi2EEENSA_ILi1EEESC_EEEEENS5_IJNSA_ILi256EEENSA_ILi64EEESG_EEENS_12float_e4m3_tENS5_IJlSC_lEEESI_SJ_NS4_8TiledMMAINS4_8MMA_AtomIJNS4_10MMA_TraitsINS4_25SM100_MMA_F8F6F4_2x1SM_SSEJSI_SI_fSF_SG_NS4_17integral_constantINS4_4UMMA5MajorELSQ_0EEESR_NSO_INSP_7ScaleInELSS_0EEEST_EEEEEENS4_6LayoutINS5_IJSC_SC_SC_EEENS5_IJNSA_ILi0EEESY_SY_EEEEENS5_IJNS4_10UnderscoreES11_S11_EEEEENS4_18SM100_TMA_2SM_LOADENS4_14ComposedLayoutINS4_7SwizzleILi2ELi4ELi3EEENS4_18smem_ptr_flag_bitsILi8EEENSW_INS5_IJNSA_ILi8EEESG_EEENS5_IJSG_SC_EEEEEEEvNS4_8identityES14_S1E_vS1F_EENS_8epilogue10collective18CollectiveEpilogueINS1H_23Sm100TmaWarpSpecializedILi1ELi1ELi64ELb0ELb0EEEJNS5_IJNSA_ILi128EEESG_SG_EEENS5_IJNSW_IS1M_SC_EENSW_ISG_SC_EEEEESI_SJ_SI_SJ_NS1H_6fusion15FusionCallbacksIS1L_NS1R_17LinearCombinationISI_fSI_fLNS_15FloatRoundStyleE2EEES1N_S1Q_JEEENS4_5SM1004TMEM4LOAD26SM100_TMEM_LOAD_32dp32b64xENS4_13SM90_TMA_LOADES1E_NS4_39AutoVectorizingCopyWithAssumedAlignmentILi128EEENS4_14SM90_TMA_STOREES1E_S23_S23_EEEvvEEEEvNT_6ParamsE:
        .type           _ZN7cutlass13device_kernelINS_4gemm6kernel13GemmUniversalIN4cute5tupleIJiiiiEEENS1_10collective13CollectiveMmaINS1_35MainloopSm100TmaUmmaWarpSpecializedILi20ELi2ELi4ENS5_IJNS4_1CILi2EEENSA_ILi1EEESC_EEEEENS5_IJNSA_ILi256EEENSA_ILi64EEESG_EEENS_12float_e4m3_tENS5_IJlSC_lEEESI_SJ_NS4_8TiledMMAINS4_8MMA_AtomIJNS4_10MMA_TraitsINS4_25SM100_MMA_F8F6F4_2x1SM_SSEJSI_SI_fSF_SG_NS4_17integral_constantINS4_4UMMA5MajorELSQ_0EEESR_NSO_INSP_7ScaleInELSS_0EEEST_EEEEEENS4_6LayoutINS5_IJSC_SC_SC_EEENS5_IJNSA_ILi0EEESY_SY_EEEEENS5_IJNS4_10UnderscoreES11_S11_EEEEENS4_18SM100_TMA_2SM_LOADENS4_14ComposedLayoutINS4_7SwizzleILi2ELi4ELi3EEENS4_18smem_ptr_flag_bitsILi8EEENSW_INS5_IJNSA_ILi8EEESG_EEENS5_IJSG_SC_EEEEEEEvNS4_8identityES14_S1E_vS1F_EENS_8epilogue10collective18CollectiveEpilogueINS1H_23Sm100TmaWarpSpecializedILi1ELi1ELi64ELb0ELb0EEEJNS5_IJNSA_ILi128EEESG_SG_EEENS5_IJNSW_IS1M_SC_EENSW_ISG_SC_EEEEESI_SJ_SI_SJ_NS1H_6fusion15FusionCallbacksIS1L_NS1R_17LinearCombinationISI_fSI_fLNS_15FloatRoundStyleE2EEES1N_S1Q_JEEENS4_5SM1004TMEM4LOAD26SM100_TMEM_LOAD_32dp32b64xENS4_13SM90_TMA_LOADES1E_NS4_39AutoVectorizingCopyWithAssumedAlignmentILi128EEENS4_14SM90_TMA_STOREES1E_S23_S23_EEEvvEEEEvNT_6ParamsE,@function
        .size           _ZN7cutlass13device_kernelINS_4gemm6kernel13GemmUniversalIN4cute5tupleIJiiiiEEENS1_10collective13CollectiveMmaINS1_35MainloopSm100TmaUmmaWarpSpecializedILi20ELi2ELi4ENS5_IJNS4_1CILi2EEENSA_ILi1EEESC_EEEEENS5_IJNSA_ILi256EEENSA_ILi64EEESG_EEENS_12float_e4m3_tENS5_IJlSC_lEEESI_SJ_NS4_8TiledMMAINS4_8MMA_AtomIJNS4_10MMA_TraitsINS4_25SM100_MMA_F8F6F4_2x1SM_SSEJSI_SI_fSF_SG_NS4_17integral_constantINS4_4UMMA5MajorELSQ_0EEESR_NSO_INSP_7ScaleInELSS_0EEEST_EEEEEENS4_6LayoutINS5_IJSC_SC_SC_EEENS5_IJNSA_ILi0EEESY_SY_EEEEENS5_IJNS4_10UnderscoreES11_S11_EEEEENS4_18SM100_TMA_2SM_LOADENS4_14ComposedLayoutINS4_7SwizzleILi2ELi4ELi3EEENS4_18smem_ptr_flag_bitsILi8EEENSW_INS5_IJNSA_ILi8EEESG_EEENS5_IJSG_SC_EEEEEEEvNS4_8identityES14_S1E_vS1F_EENS_8epilogue10collective18CollectiveEpilogueINS1H_23Sm100TmaWarpSpecializedILi1ELi1ELi64ELb0ELb0EEEJNS5_IJNSA_ILi128EEESG_SG_EEENS5_IJNSW_IS1M_SC_EENSW_ISG_SC_EEEEESI_SJ_SI_SJ_NS1H_6fusion15FusionCallbacksIS1L_NS1R_17LinearCombinationISI_fSI_fLNS_15FloatRoundStyleE2EEES1N_S1Q_JEEENS4_5SM1004TMEM4LOAD26SM100_TMEM_LOAD_32dp32b64xENS4_13SM90_TMA_LOADES1E_NS4_39AutoVectorizingCopyWithAssumedAlignmentILi128EEENS4_14SM90_TMA_STOREES1E_S23_S23_EEEvvEEEEvNT_6ParamsE,(.L_x_198 - _ZN7cutlass13device_kernelINS_4gemm6kernel13GemmUniversalIN4cute5tupleIJiiiiEEENS1_10collective13CollectiveMmaINS1_35MainloopSm100TmaUmmaWarpSpecializedILi20ELi2ELi4ENS5_IJNS4_1CILi2EEENSA_ILi1EEESC_EEEEENS5_IJNSA_ILi256EEENSA_ILi64EEESG_EEENS_12float_e4m3_tENS5_IJlSC_lEEESI_SJ_NS4_8TiledMMAINS4_8MMA_AtomIJNS4_10MMA_TraitsINS4_25SM100_MMA_F8F6F4_2x1SM_SSEJSI_SI_fSF_SG_NS4_17integral_constantINS4_4UMMA5MajorELSQ_0EEESR_NSO_INSP_7ScaleInELSS_0EEEST_EEEEEENS4_6LayoutINS5_IJSC_SC_SC_EEENS5_IJNSA_ILi0EEESY_SY_EEEEENS5_IJNS4_10UnderscoreES11_S11_EEEEENS4_18SM100_TMA_2SM_LOADENS4_14ComposedLayoutINS4_7SwizzleILi2ELi4ELi3EEENS4_18smem_ptr_flag_bitsILi8EEENSW_INS5_IJNSA_ILi8EEESG_EEENS5_IJSG_SC_EEEEEEEvNS4_8identityES14_S1E_vS1F_EENS_8epilogue10collective18CollectiveEpilogueINS1H_23Sm100TmaWarpSpecializedILi1ELi1ELi64ELb0ELb0EEEJNS5_IJNSA_ILi128EEESG_SG_EEENS5_IJNSW_IS1M_SC_EENSW_ISG_SC_EEEEESI_SJ_SI_SJ_NS1H_6fusion15FusionCallbacksIS1L_NS1R_17LinearCombinationISI_fSI_fLNS_15FloatRoundStyleE2EEES1N_S1Q_JEEENS4_5SM1004TMEM4LOAD26SM100_TMEM_LOAD_32dp32b64xENS4_13SM90_TMA_LOADES1E_NS4_39AutoVectorizingCopyWithAssumedAlignmentILi128EEENS4_14SM90_TMA_STOREES1E_S23_S23_EEEvvEEEEvNT_6ParamsE)
        .other          _ZN7cutlass13device_kernelINS_4gemm6kernel13GemmUniversalIN4cute5tupleIJiiiiEEENS1_10collective13CollectiveMmaINS1_35MainloopSm100TmaUmmaWarpSpecializedILi20ELi2ELi4ENS5_IJNS4_1CILi2EEENSA_ILi1EEESC_EEEEENS5_IJNSA_ILi256EEENSA_ILi64EEESG_EEENS_12float_e4m3_tENS5_IJlSC_lEEESI_SJ_NS4_8TiledMMAINS4_8MMA_AtomIJNS4_10MMA_TraitsINS4_25SM100_MMA_F8F6F4_2x1SM_SSEJSI_SI_fSF_SG_NS4_17integral_constantINS4_4UMMA5MajorELSQ_0EEESR_NSO_INSP_7ScaleInELSS_0EEEST_EEEEEENS4_6LayoutINS5_IJSC_SC_SC_EEENS5_IJNSA_ILi0EEESY_SY_EEEEENS5_IJNS4_10UnderscoreES11_S11_EEEEENS4_18SM100_TMA_2SM_LOADENS4_14ComposedLayoutINS4_7SwizzleILi2ELi4ELi3EEENS4_18smem_ptr_flag_bitsILi8EEENSW_INS5_IJNSA_ILi8EEESG_EEENS5_IJSG_SC_EEEEEEEvNS4_8identityES14_S1E_vS1F_EENS_8epilogue10collective18CollectiveEpilogueINS1H_23Sm100TmaWarpSpecializedILi1ELi1ELi64ELb0ELb0EEEJNS5_IJNSA_ILi128EEESG_SG_EEENS5_IJNSW_IS1M_SC_EENSW_ISG_SC_EEEEESI_SJ_SI_SJ_NS1H_6fusion15FusionCallbacksIS1L_NS1R_17LinearCombinationISI_fSI_fLNS_15FloatRoundStyleE2EEES1N_S1Q_JEEENS4_5SM1004TMEM4LOAD26SM100_TMEM_LOAD_32dp32b64xENS4_13SM90_TMA_LOADES1E_NS4_39AutoVectorizingCopyWithAssumedAlignmentILi128EEENS4_14SM90_TMA_STOREES1E_S23_S23_EEEvvEEEEvNT_6ParamsE,@"STO_CUDA_ENTRY STV_DEFAULT"
_ZN7cutlass13device_kernelINS_4gemm6kernel13GemmUniversalIN4cute5tupleIJiiiiEEENS1_10collective13CollectiveMmaINS1_35MainloopSm100TmaUmmaWarpSpecializedILi20ELi2ELi4ENS5_IJNS4_1CILi2EEENSA_ILi1EEESC_EEEEENS5_IJNSA_ILi256EEENSA_ILi64EEESG_EEENS_12float_e4m3_tENS5_IJlSC_lEEESI_SJ_NS4_8TiledMMAINS4_8MMA_AtomIJNS4_10MMA_TraitsINS4_25SM100_MMA_F8F6F4_2x1SM_SSEJSI_SI_fSF_SG_NS4_17integral_constantINS4_4UMMA5MajorELSQ_0EEESR_NSO_INSP_7ScaleInELSS_0EEEST_EEEEEENS4_6LayoutINS5_IJSC_SC_SC_EEENS5_IJNSA_ILi0EEESY_SY_EEEEENS5_IJNS4_10UnderscoreES11_S11_EEEEENS4_18SM100_TMA_2SM_LOADENS4_14ComposedLayoutINS4_7SwizzleILi2ELi4ELi3EEENS4_18smem_ptr_flag_bitsILi8EEENSW_INS5_IJNSA_ILi8EEESG_EEENS5_IJSG_SC_EEEEEEEvNS4_8identityES14_S1E_vS1F_EENS_8epilogue10collective18CollectiveEpilogueINS1H_23Sm100TmaWarpSpecializedILi1ELi1ELi64ELb0ELb0EEEJNS5_IJNSA_ILi128EEESG_SG_EEENS5_IJNSW_IS1M_SC_EENSW_ISG_SC_EEEEESI_SJ_SI_SJ_NS1H_6fusion15FusionCallbacksIS1L_NS1R_17LinearCombinationISI_fSI_fLNS_15FloatRoundStyleE2EEES1N_S1Q_JEEENS4_5SM1004TMEM4LOAD26SM100_TMEM_LOAD_32dp32b64xENS4_13SM90_TMA_LOADES1E_NS4_39AutoVectorizingCopyWithAssumedAlignmentILi128EEENS4_14SM90_TMA_STOREES1E_S23_S23_EEEvvEEEEvNT_6ParamsE:
[----:B------:R-:W1:Y:S01]  /*0000*/  LDC R1, c[0x0][0x37c] ;  /* 0x0000df00ff017b82 */ /* 0x000e620000000800 */
[----:B------:R-:W2:Y:S01]  /*0010*/  S2R R166, SR_TID.X ;  /* 0x0000000000a67919 */ /* 0x000ea20000002100 */
[----:B------:R-:W3:Y:S06]  /*0020*/  LDCU.64 UR6, c[0x0][0x890] ;  /* 0x00011200ff0677ac */ /* 0x000eec0008000a00 */
[----:B------:R-:W4:Y:S01]  /*0030*/  S2UR UR37, SR_CgaCtaId ;  /* 0x00000000002579c3 */ /* 0x000f220000008800 */
[----:B------:R-:W-:Y:S02]  /*0040*/  PRMT R165, RZ, 0x7610, R165 ;  /* 0x00007610ffa57816 */ /* 0x000fe400000000a5 */
[----:B------:R-:W-:Y:S01]  /*0050*/  ELECT P1, URZ, PT ;  /* 0x0000000000ff782f */ /* 0x000fe20003820000 */
[----:B------:R-:W1:Y:S01]  /*0060*/  LDCU.64 UR40, c[0x0][0x358] ;  /* 0x00006b00ff2877ac */ /* 0x000e620008000a00 */
[----:B---3--:R-:W-:-:S04]  /*0070*/  UISETP.NE.U32.AND UP0, UPT, UR6, URZ, UPT ;  /* 0x000000ff0600728c */ /* 0x008fc8000bf05070 */
[----:B------:R-:W-:Y:S02]  /*0080*/  UISETP.NE.AND.EX UP0, UPT, UR7, URZ, UPT, UP0 ;  /* 0x000000ff0700728c */ /* 0x000fe4000bf05300 */
[----:B----4-:R-:W-:Y:S02]  /*0090*/  ULOP3.LUT UR5, UR37, 0x1, URZ, 0xc0, !UPT ;  /* 0x0000000125057892 */ /* 0x010fe4000f8ec0ff */
[----:B------:R-:W-:Y:S01]  /*00a0*/  ULOP3.LUT UR4, UR37, 0x1, URZ, 0x3c, !UPT ;  /* 0x0000000125047892 */ /* 0x000fe2000f8e3cff */
[----:B--2---:R-:W-:-:S05]  /*00b0*/  SHF.R.U32.HI R169, RZ, 0x5, R166 ;  /* 0x00000005ffa97819 */ /* 0x004fca00000116a6 */
[----:B------:R-:W2:Y:S02]  /*00c0*/  SHFL.IDX PT, R0, R169, RZ, 0x1f ;  /* 0x00001fffa9007589 */ /* 0x000ea400000e0000 */
[----:B--2---:R-:W-:Y:S01]  /*00d0*/  R2UR UR10, R0 ;  /* 0x00000000000a72ca */ /* 0x004fe200000e0000 */
[----:B-1----:R-:W-:-:S14]  /*00e0*/  BRA.U UP0, `(.L_x_0) ;  /* 0x00000001002c7547 */ /* 0x002fdc000b800000 */
[----:B------:R-:W1:Y:S02]  /*00f0*/  LDCU.64 UR8, c[0x0][0x888] ;  /* 0x00011100ff0877ac */ /* 0x000e640008000a00 */
[----:B-1----:R-:W-:-:S04]  /*0100*/  UISETP.NE.U32.AND UP0, UPT, UR8, URZ, UPT ;  /* 0x000000ff0800728c */ /* 0x002fc8000bf05070 */
[----:B------:R-:W-:-:S09]  /*0110*/  UISETP.NE.AND.EX UP0, UPT, UR9, URZ, UPT, UP0 ;  /* 0x000000ff0900728c */ /* 0x000fd2000bf05300 */
[----:B------:R-:W-:Y:S05]  /*0120*/  BRA.U !UP0, `(.L_x_1) ;  /* 0x0000000108107547 */ /* 0x000fea000b800000 */
[----:B------:R-:W1:Y:S02]  /*0130*/  LDC.64 R2, c[0x0][0x888] ;  /* 0x00022200ff027b82 */ /* 0x000e640000000a00 */
[----:B-1----:R1:W5:Y:S01]  /*0140*/  LDG.E R81, desc[UR40][R2.64] ;  /* 0x0000002802517981 */ /* 0x002362000c1e1900 */
[----:B------:R-:W-:Y:S01]  /*0150*/  HFMA2 R165, -RZ, RZ, 0, 5.9604644775390625e-08 ;  /* 0x00000001ffa57431 */ /* 0x000fe200000001ff */
[----:B------:R-:W-:Y:S05]  /*0160*/  BRA `(.L_x_0) ;  /* 0x00000000000c7947 */ /* 0x000fea0003800000 */
.L_x_1:
[----:B------:R-:W1:Y:S01]  /*0170*/  LDCU UR8, c[0x0][0x880] ;  /* 0x00011000ff0877ac */ /* 0x000e620008000800 */
[----:B------:R-:W-:Y:S01]  /*0180*/  HFMA2 R165, -RZ, RZ, 0, 5.9604644775390625e-08 ;  /* 0x00000001ffa57431 */ /* 0x000fe200000001ff */
[----:B-1----:R-:W-:-:S07]  /*0190*/  MOV R81, UR8 ;  /* 0x0000000800517c02 */ /* 0x002fce0008000f00 */
.L_x_0:
[----:B------:R-:W2:Y:S02]  /*01a0*/  LDCU.64 UR8, c[0x0][0x8b0] ;  /* 0x00011600ff0877ac */ /* 0x000ea40008000a00 */
[----:B--2---:R-:W-:-:S04]  /*01b0*/  UISETP.NE.U32.AND UP0, UPT, UR8, URZ, UPT ;  /* 0x000000ff0800728c */ /* 0x004fc8000bf05070 */
[----:B------:R-:W-:-:S09]  /*01c0*/  UISETP.NE.AND.EX UP0, UPT, UR9, URZ, UPT, UP0 ;  /* 0x000000ff0900728c */ /* 0x000fd2000bf05300 */
[----:B------:R-:W-:Y:S05]  /*01d0*/  BRA.U UP0, `(.L_x_2) ;  /* 0x0000000100247547 */ /* 0x000fea000b800000 */
[----:B------:R-:W2:Y:S02]  /*01e0*/  LDCU.64 UR8, c[0x0][0x8a8] ;  /* 0x00011500ff0877ac */ /* 0x000ea40008000a00 */
[----:B--2---:R-:W-:-:S04]  /*01f0*/  UISETP.NE.U32.AND UP0, UPT, UR8, URZ, UPT ;  /* 0x000000ff0800728c */ /* 0x004fc8000bf05070 */
[----:B------:R-:W-:-:S09]  /*0200*/  UISETP.NE.AND.EX UP0, UPT, UR9, URZ, UPT, UP0 ;  /* 0x000000ff0900728c */ /* 0x000fd2000bf05300 */
[----:B------:R-:W-:Y:S05]  /*0210*/  BRA.U !UP0, `(.L_x_3) ;  /* 0x00000001080c7547 */ /* 0x000fea000b800000 */
[----:B------:R-:W2:Y:S02]  /*0220*/  LDC.64 R78, c[0x0][0x8a8] ;  /* 0x00022a00ff4e7b82 */ /* 0x000ea40000000a00 */
[----:B--2---:R2:W5:Y:S01]  /*0230*/  LDG.E R78, desc[UR40][R78.64] ;  /* 0x000000284e4e7981 */ /* 0x004562000c1e1900 */
[----:B------:R-:W-:Y:S05]  /*0240*/  BRA `(.L_x_2) ;  /* 0x0000000000087947 */ /* 0x000fea0003800000 */
.L_x_3:
[----:B------:R-:W2:Y:S02]  /*0250*/  LDCU UR8, c[0x0][0x8a0] ;  /* 0x00011400ff0877ac */ /* 0x000ea40008000800 */
[----:B--2---:R-:W-:Y:S02]  /*0260*/  MOV R78, UR8 ;  /* 0x00000008004e7c02 */ /* 0x004fe40008000f00 */
.L_x_2:
[----:B------:R-:W-:Y:S01]  /*0270*/  IMAD.U32 R0, RZ, RZ, UR10 ;  /* 0x0000000aff007e24 */ /* 0x000fe2000f8e00ff */
[----:B------:R-:W-:Y:S04]  /*0280*/  BSSY.RECONVERGENT B0, `(.L_x_4) ;  /* 0x000000c000007945 */ /* 0x000fe80003800200 */
[C---:B------:R-:W-:Y:S02]  /*0290*/  ISETP.NE.OR P2, PT, R0.reuse, 0x1, !P1 ;  /* 0x000000010000780c */ /* 0x040fe40004f45670 */
[----:B------:R-:W-:-:S11]  /*02a0*/  ISETP.NE.OR P0, PT, R0, 0x3, !P1 ;  /* 0x000000030000780c */ /* 0x000fd60004f05670 */
[----:B------:R-:W-:Y:S05]  /*02b0*/  @P2 BRA `(.L_x_5) ;  /* 0x0000000000202947 */ /* 0x000fea0003800000 */
[----:B------:R-:W3:Y:S02]  /*02c0*/  LDCU.64 UR8, c[0x0][0x348] ;  /* 0x00006900ff0877ac */ /* 0x000ee40008000a00 */
[----:B---3--:R-:W-:Y:S02]  /*02d0*/  UIADD3 UR12, UP1, UPT, UR8, 0x80, URZ ;  /* 0x00000080080c7890 */ /* 0x008fe4000ff3e0ff */
[----:B------:R-:W-:Y:S02]  /*02e0*/  UIADD3 UR8, UP0, UPT, UR8, 0x180, URZ ;  /* 0x0000018008087890 */ /* 0x000fe4000ff1e0ff */
[----:B------:R-:W-:Y:S02]  /*02f0*/  UIADD3.X UR13, UPT, UPT, URZ, UR9, URZ, UP1, !UPT ;  /* 0x00000009ff0d7290 */ /* 0x000fe40008ffe4ff */
[----:B------:R-:W-:-:S07]  /*0300*/  UIADD3.X UR9, UPT, UPT, URZ, UR9, URZ, UP0, !UPT ;  /* 0x00000009ff097290 */ /* 0x000fce00087fe4ff */
[----:B------:R3:W-:Y:S02]  /*0310*/  UTMACCTL.PF [UR12] ;  /* 0x000000000c0079b9 */ /* 0x0007e40008040000 */
[----:B------:R3:W-:Y:S02]  /*0320*/  UTMACCTL.PF [UR8] ;  /* 0x00000000080079b9 */ /* 0x0007e40008040000 */
[----:B---3--:R-:W-:Y:S01]  /*0330*/  NOP ;  /* 0x0000000000007918 */ /* 0x008fe20000000000 */
.L_x_5:
[----:B------:R-:W-:Y:S05]  /*0340*/  BSYNC.RECONVERGENT B0 ;  /* 0x0000000000007941 */ /* 0x000fea0003800200 */
.L_x_4:
[----:B------:R-:W-:Y:S04]  /*0350*/  BSSY.RECONVERGENT B0, `(.L_x_6) ;  /* 0x000000a000007945 */ /* 0x000fe80003800200 */
        /* <DEDUP_REMOVED lines=9> */
.L_x_7:
[----:B------:R-:W-:Y:S05]  /*03f0*/  BSYNC.RECONVERGENT B0 ;  /* 0x0000000000007941 */ /* 0x000fea0003800200 */
.L_x_6:
[----:B------:R-:W3:Y:S01]  /*0400*/  LDCU.64 UR8, c[0x0][0x888] ;  /* 0x00011100ff0877ac */ /* 0x000ee20008000a00 */
[----:B------:R-:W-:Y:S02]  /*0410*/  UISETP.EQ.U32.AND UP1, UPT, UR6, URZ, UPT ;  /* 0x000000ff0600728c */ /* 0x000fe4000bf22070 */
[----:B------:R-:W-:Y:S02]  /*0420*/  UPLOP3.LUT UP5, UPT, UPT, UPT, UPT, 0x80, 0x8 ;  /* 0x000000000008789c */ /* 0x000fe40003faf070 */
[----:B---3--:R-:W-:-:S04]  /*0430*/  UISETP.NE.U32.AND UP0, UPT, UR8, URZ, UPT ;  /* 0x000000ff0800728c */ /* 0x008fc8000bf05070 */
[----:B------:R-:W-:-:S04]  /*0440*/  UISETP.NE.AND.EX UP0, UPT, UR9, URZ, UPT, UP0 ;  /* 0x000000ff0900728c */ /* 0x000fc8000bf05300 */
[----:B------:R-:W-:-:S04]  /*0450*/  UISETP.EQ.OR.EX UP2, UPT, UR7, URZ, !UP0, UP1 ;  /* 0x000000ff0700728c */ /* 0x000fc8000c742710 */
[----:B------:R-:W-:-:S05]  /*0460*/  UP2UR UR44, UPR, URZ, 0x4 ;  /* 0x00000004ff2c7883 */ /* 0x000fca0008000000 */
[----:B------:R-:W-:Y:S07]  /*0470*/  BRA.U !UP2, `(.L_x_8) ;  /* 0x000000010a207547 */ /* 0x000fee000b800000 */
[----:B------:R-:W-:Y:S01]  /*0480*/  UISETP.NE.U32.AND UP2, UPT, UR6, URZ, UPT ;  /* 0x000000ff0600728c */ /* 0x000fe2000bf45070 */
[----:B-----5:R-:W-:Y:S01]  /*0490*/  FSETP.NEU.AND P0, PT, R81, RZ, PT ;  /* 0x000000ff5100720b */ /* 0x020fe20003f0d000 */
[----:B------:R-:W-:Y:S02]  /*04a0*/  USEL UR6, URZ, 0xffffffff, UP0 ;  /* 0xffffffffff067887 */ /* 0x000fe40008000000 */
[----:B------:R-:W-:-:S10]  /*04b0*/  UISETP.NE.AND.EX UP2, UPT, UR7, URZ, UPT, UP2 ;  /* 0x000000ff0700728c */ /* 0x000fd4000bf45320 */
[----:B------:R-:W-:Y:S01]  /*04c0*/  VOTEU.ANY UP1, P0 ;  /* 0x0000000000ff7886 */ /* 0x000fe20000020100 */
[----:B------:R-:W-:-:S04]  /*04d0*/  @!UP2 USEL UR6, URZ, 0xffffffff, UP1 ;  /* 0xffffffffff06a887 */ /* 0x000fc80008800000 */
[----:B------:R-:W-:-:S04]  /*04e0*/  ULOP3.LUT UR6, UR6, 0x1, URZ, 0xc0, !UPT ;  /* 0x0000000106067892 */ /* 0x000fc8000f8ec0ff */
[----:B------:R-:W-:-:S11]  /*04f0*/  UISETP.NE.U32.AND UP5, UPT, UR6, 0x1, UPT ;  /* 0x000000010600788c */ /* 0x000fd6000bfa5070 */
.L_x_8:
[----:B------:R-:W3:Y:S01]  /*0500*/  SHFL.IDX PT, R0, R169, RZ, 0x1f ;  /* 0x00001fffa9007589 */ /* 0x000ee200000e0000 */
[----:B------:R-:W-:-:S04]  /*0510*/  UISETP.NE.AND UP1, UPT, UR10, 0x2, UPT ;  /* 0x000000020a00788c */ /* 0x000fc8000bf25270 */
[----:B------:R-:W-:Y:S02]  /*0520*/  UISETP.EQ.AND UP2, UPT, UR5, URZ, !UP1 ;  /* 0x000000ff0500728c */ /* 0x000fe4000cf42270 */
[----:B------:R-:W-:-:S04]  /*0530*/  USEL UR7, URZ, 0x1, UP1 ;  /* 0x00000001ff077887 */ /* 0x000fc80008800000 */
[----:B------:R-:W-:Y:S02]  /*0540*/  PLOP3.LUT P5, PT, P1, PT, UP2, 0x80, 0x8 ;  /* 0x000000000008781c */ /* 0x000fe40000faf028 */
[----:B---3--:R-:W-:-:S13]  /*0550*/  ISETP.NE.AND P0, PT, R0, RZ, PT ;  /* 0x000000ff0000720c */ /* 0x008fda0003f05270 */
[----:B------:R-:W-:Y:S05]  /*0560*/  @P0 BRA `(.L_x_9) ;  /* 0x0000000000d00947 */ /* 0x000fea0003800000 */
[----:B------:R-:W-:Y:S01]  /*0570*/  ELECT P0, URZ, PT ;  /* 0x0000000000ff782f */ /* 0x000fe20003800000 */
[----:B------:R-:W-:-:S12]  /*0580*/  BSSY.RECONVERGENT B0, `(.L_x_9) ;  /* 0x0000032000007945 */ /* 0x000fd80003800200 */
[----:B------:R-:W-:Y:S05]  /*0590*/  @!P0 BRA `(.L_x_10) ;  /* 0x0000000000c08947 */ /* 0x000fea0003800000 */
[----:B------:R-:W-:Y:S01]  /*05a0*/  UMOV UR8, 0x400 ;  /* 0x0000040000087882 */ /* 0x000fe20000000000 */
[----:B------:R-:W-:Y:S01]  /*05b0*/  UMOV UR6, 0x1 ;  /* 0x0000000100067882 */ /* 0x000fe20000000000 */
[----:B------:R-:W-:Y:S02]  /*05c0*/  ULEA UR8, UR37, UR8, 0x18 ;  /* 0x0000000825087291 */ /* 0x000fe4000f8ec0ff */
[----:B------:R-:W-:-:S04]  /*05d0*/  UIADD3 UR12, UPT, UPT, -UR6, 0x100000, URZ ;  /* 0x00100000060c7890 */ /* 0x000fc8000fffe1ff */
[----:B------:R-:W-:Y:S02]  /*05e0*/  USHF.L.U32 UR13, UR12, 0xb, URZ ;  /* 0x0000000b0c0d7899 */ /* 0x000fe400080006ff */
[----:B------:R-:W-:Y:S01]  /*05f0*/  USHF.L.U32 UR12, UR12, 0x1, URZ ;  /* 0x000000010c0c7899 */ /* 0x000fe200080006ff */
[----:B------:R-:W3:Y:S11]  /*0600*/  FENCE.VIEW.ASYNC.S ;  /* 0x00000000000073c6 */ /* 0x000ef60000000000 */
[----:B---3--:R3:W4:Y:S01]  /*0610*/  SYNCS.EXCH.64 URZ, [UR8], UR12 ;  /* 0x0000000c08ff75b2 */ /* 0x0087220008000100 */
[----:B------:R3:W1:Y:S01]  /*0620*/  SYNCS.EXCH.64 URZ, [UR8+0xa0], UR12 ;  /* 0x0000a00c08ff75b2 */ /* 0x0006620008000100 */
        /* <DEDUP_REMOVED lines=37> */
[----:B------:R3:W1:Y:S02]  /*0880*/  SYNCS.EXCH.64 URZ, [UR8+0x138], UR12 ;  /* 0x0001380c08ff75b2 */ /* 0x0006640008000100 */
[----:B---34-:R-:W-:Y:S01]  /*0890*/  NOP ;  /* 0x0000000000007918 */ /* 0x018fe20000000000 */
.L_x_10:
[----:B------:R-:W-:Y:S05]  /*08a0*/  BSYNC.RECONVERGENT B0 ;  /* 0x0000000000007941 */ /* 0x000fea0003800200 */
.L_x_9:
[----:B------:R-:W3:Y:S01]  /*08b0*/  SHFL.IDX PT, R0, R169, RZ, 0x1f ;  /* 0x00001fffa9007589 */ /* 0x000ee200000e0000 */
[----:B------:R-:W-:Y:S01]  /*08c0*/  NOP ;  /* 0x0000000000007918 */ /* 0x000fe20000000000 */
[----:B---3--:R-:W-:-:S13]  /*08d0*/  ISETP.NE.AND P0, PT, R0, 0x1, PT ;  /* 0x000000010000780c */ /* 0x008fda0003f05270 */
[----:B------:R-:W-:Y:S05]  /*08e0*/  @P0 BRA `(.L_x_11) ;  /* 0x00000000003c0947 */ /* 0x000fea0003800000 */
[----:B------:R-:W-:Y:S01]  /*08f0*/  UMOV UR9, 0x400 ;  /* 0x0000040000097882 */ /* 0x000fe20000000000 */
[----:B------:R-:W-:Y:S01]  /*0900*/  UMOV UR8, 0x20 ;  /* 0x0000002000087882 */ /* 0x000fe20000000000 */
[----:B------:R-:W-:Y:S01]  /*0910*/  UMOV UR6, 0x80 ;  /* 0x0000008000067882 */ /* 0x000fe20000000000 */
[----:B------:R-:W-:Y:S02]  /*0920*/  ULEA UR9, UR37, UR9, 0x18 ;  /* 0x0000000925097291 */ /* 0x000fe4000f8ec0ff */
[----:B------:R-:W-:-:S04]  /*0930*/  UIADD3 UR12, UPT, UPT, -UR8, 0x100000, URZ ;  /* 0x00100000080c7890 */ /* 0x000fc8000fffe1ff */
[----:B------:R-:W-:Y:S02]  /*0940*/  USHF.L.U32 UR13, UR12, 0xb, URZ ;  /* 0x0000000b0c0d7899 */ /* 0x000fe400080006ff */
[----:B------:R-:W-:Y:S02]  /*0950*/  USHF.L.U32 UR12, UR12, 0x1, URZ ;  /* 0x000000010c0c7899 */ /* 0x000fe400080006ff */
[----:B------:R-:W-:-:S04]  /*0960*/  UIADD3 UR14, UPT, UPT, -UR6, 0x100000, URZ ;  /* 0x00100000060e7890 */ /* 0x000fc8000fffe1ff */
[----:B------:R-:W-:Y:S02]  /*0970*/  USHF.L.U32 UR15, UR14, 0xb, URZ ;  /* 0x0000000b0e0f7899 */ /* 0x000fe400080006ff */
[----:B------:R-:W-:Y:S01]  /*0980*/  USHF.L.U32 UR14, UR14, 0x1, URZ ;  /* 0x000000010e0e7899 */ /* 0x000fe200080006ff */
[----:B------:R-:W-:Y:S01]  /*0990*/  ELECT P0, URZ, PT ;  /* 0x0000000000ff782f */ /* 0x000fe20003800000 */
[----:B------:R-:W3:Y:S02]  /*09a0*/  FENCE.VIEW.ASYNC.S ;  /* 0x00000000000073c6 */ /* 0x000ee40000000000 */
[----:B---3--:R3:W4:Y:S08]  /*09b0*/  SYNCS.EXCH.64 URZ, [UR9+0x140], UR12 ;  /* 0x0001400c09ff75b2 */ /* 0x0087300008000100 */
[----:B------:R3:W1:Y:S01]  /*09c0*/  SYNCS.EXCH.64 URZ, [UR9+0x148], UR14 ;  /* 0x0001480e09ff75b2 */ /* 0x0006620008000100 */
[----:B------:R-:W-:Y:S01]  /*09d0*/  NOP ;  /* 0x0000000000007918 */ /* 0x000fe20000000000 */
.L_x_11:
[----:B------:R-:W2:Y:S01]  /*09e0*/  SHFL.IDX PT, R0, R169, RZ, 0x1f ;  /* 0x00001fffa9007589 */ /* 0x000ea200000e0000 */
[----:B------:R-:W-:Y:S01]  /*09f0*/  NOP ;  /* 0x0000000000007918 */ /* 0x000fe20000000000 */
[----:B--2---:R-:W-:-:S13]  /*0a00*/  ISETP.NE.AND P0, PT, R0, 0x3, PT ;  /* 0x000000030000780c */ /* 0x004fda0003f05270 */
[----:B------:R-:W-:Y:S05]  /*0a10*/  @P0 BRA `(.L_x_12) ;  /* 0x00000000002c0947 */ /* 0x000fea0003800000 */
[----:B------:R-:W-:Y:S01]  /*0a20*/  UMOV UR8, 0x400 ;  /* 0x0000040000087882 */ /* 0x000fe20000000000 */
[----:B------:R-:W-:Y:S01]  /*0a30*/  UMOV UR6, 0x20 ;  /* 0x0000002000067882 */ /* 0x000fe20000000000 */
[----:B------:R-:W-:Y:S02]  /*0a40*/  ULEA UR8, UR37, UR8, 0x18 ;  /* 0x0000000825087291 */ /* 0x000fe4000f8ec0ff */
[----:B---3--:R-:W-:-:S04]  /*0a50*/  UIADD3 UR12, UPT, UPT, -UR6, 0x100000, URZ ;  /* 0x00100000060c7890 */ /* 0x008fc8000fffe1ff */
[----:B------:R-:W-:Y:S02]  /*0a60*/  USHF.L.U32 UR13, UR12, 0xb, URZ ;  /* 0x0000000b0c0d7899 */ /* 0x000fe400080006ff */
[----:B------:R-:W-:Y:S01]  /*0a70*/  USHF.L.U32 UR12, UR12, 0x1, URZ ;  /* 0x000000010c0c7899 */ /* 0x000fe200080006ff */
[----:B------:R-:W-:Y:S01]  /*0a80*/  ELECT P0, URZ, PT ;  /* 0x0000000000ff782f */ /* 0x000fe20003800000 */
[----:B------:R-:W2:Y:S10]  /*0a90*/  FENCE.VIEW.ASYNC.S ;  /* 0x00000000000073c6 */ /* 0x000eb40000000000 */
[----:B--2---:R2:W3:Y:S01]  /*0aa0*/  SYNCS.EXCH.64 URZ, [UR8+0x150], UR12 ;  /* 0x0001500c08ff75b2 */ /* 0x0044e20008000100 */
[----:B------:R2:W1:Y:S01]  /*0ab0*/  SYNCS.EXCH.64 URZ, [UR8+0x158], UR12 ;  /* 0x0001580c08ff75b2 */ /* 0x0004620008000100 */
[----:B------:R-:W-:Y:S01]  /*0ac0*/  NOP ;  /* 0x0000000000007918 */ /* 0x000fe20000000000 */
.L_x_12:
[----:B------:R-:W4:Y:S01]  /*0ad0*/  SHFL.IDX PT, R0, R169, RZ, 0x1f ;  /* 0x00001fffa9007589 */ /* 0x000f2200000e0000 */
[----:B------:R-:W-:Y:S01]  /*0ae0*/  NOP ;  /* 0x0000000000007918 */ /* 0x000fe20000000000 */
[----:B----4-:R-:W-:-:S13]  /*0af0*/  ISETP.NE.AND P0, PT, R0, 0x4, PT ;  /* 0x000000040000780c */ /* 0x010fda0003f05270 */
[----:B------:R-:W-:Y:S05]  /*0b00*/  @P0 BRA `(.L_x_13) ;  /* 0x0000000000480947 */ /* 0x000fea0003800000 */
[----:B---3--:R-:W-:Y:S01]  /*0b10*/  UMOV UR9, 0x1e0 ;  /* 0x000001e000097882 */ /* 0x008fe20000000000 */
[----:B--2---:R-:W-:Y:S01]  /*0b20*/  UMOV UR8, 0x400 ;  /* 0x0000040000087882 */ /* 0x004fe20000000000 */
[----:B------:R-:W-:Y:S01]  /*0b30*/  USEL UR9, UR9, 0x1a0, UP5 ;  /* 0x000001a009097887 */ /* 0x000fe2000a800000 */
        /* <DEDUP_REMOVED lines=9> */
[----:B------:R-:W2:Y:S02]  /*0bd0*/  FENCE.VIEW.ASYNC.S ;  /* 0x00000000000073c6 */ /* 0x000ea40000000000 */
[----:B--2---:R4:W2:Y:S08]  /*0be0*/  SYNCS.EXCH.64 URZ, [UR8+0x160], UR12 ;  /* 0x0001600c08ff75b2 */ /* 0x0048b00008000100 */
[----:B------:R4:W3:Y:S01]  /*0bf0*/  SYNCS.EXCH.64 URZ, [UR8+0x170], UR14 ;  /* 0x0001700e08ff75b2 */ /* 0x0008e20008000100 */
[----:B------:R4:W1:Y:S01]  /*0c00*/  SYNCS.EXCH.64 URZ, [UR8+0x168], UR12 ;  /* 0x0001680c08ff75b2 */ /* 0x0008620008000100 */
[----:B------:R4:W1:Y:S02]  /*0c10*/  SYNCS.EXCH.64 URZ, [UR8+0x178], UR14 ;  /* 0x0001780e08ff75b2 */ /* 0x0008640008000100 */
[----:B----4-:R-:W-:Y:S01]  /*0c20*/  NOP ;  /* 0x0000000000007918 */ /* 0x010fe20000000000 */
.L_x_13:
[----:B------:R-:W4:Y:S01]  /*0c30*/  SHFL.IDX PT, R0, R169, RZ, 0x1f ;  /* 0x00001fffa9007589 */ /* 0x000f2200000e0000 */
[----:B------:R-:W-:Y:S01]  /*0c40*/  NOP ;  /* 0x0000000000007918 */ /* 0x000fe20000000000 */
[----:B----4-:R-:W-:-:S13]  /*0c50*/  ISETP.NE.AND P0, PT, R0, 0x5, PT ;  /* 0x000000050000780c */ /* 0x010fda0003f05270 */
[----:B------:R-:W-:Y:S05]  /*0c60*/  @P0 BRA `(.L_x_14) ;  /* 0x0000000000540947 */ /* 0x000fea0003800000 */
[----:B---3--:R-:W-:Y:S01]  /*0c70*/  UMOV UR9, 0x400 ;  /* 0x0000040000097882 */ /* 0x008fe20000000000 */
[----:B--2---:R-:W-:Y:S01]  /*0c80*/  UMOV UR8, 0x1 ;  /* 0x0000000100087882 */ /* 0x004fe20000000000 */
        /* <DEDUP_REMOVED lines=13> */
[----:B------:R4:W1:Y:S01]  /*0d60*/  SYNCS.EXCH.64 URZ, [UR9+0x1a8], UR14 ;  /* 0x0001a80e09ff75b2 */ /* 0x0008620008000100 */
[----:B------:R4:W1:Y:S01]  /*0d70*/  SYNCS.EXCH.64 URZ, [UR9+0x190], UR12 ;  /* 0x0001900c09ff75b2 */ /* 0x0008620008000100 */
[----:B------:R4:W1:Y:S01]  /*0d80*/  SYNCS.EXCH.64 URZ, [UR9+0x1b0], UR14 ;  /* 0x0001b00e09ff75b2 */ /* 0x0008620008000100 */
[----:B------:R4:W1:Y:S01]  /*0d90*/  SYNCS.EXCH.64 URZ, [UR9+0x198], UR12 ;  /* 0x0001980c09ff75b2 */ /* 0x0008620008000100 */
[----:B------:R4:W1:Y:S02]  /*0da0*/  SYNCS.EXCH.64 URZ, [UR9+0x1b8], UR14 ;  /* 0x0001b80e09ff75b2 */ /* 0x0008640008000100 */
[----:B----4-:R-:W-:Y:S01]  /*0db0*/  NOP ;  /* 0x0000000000007918 */ /* 0x010fe20000000000 */
.L_x_14:
[----:B------:R-:W4:Y:S01]  /*0dc0*/  SHFL.IDX PT, R0, R169, RZ, 0x1f ;  /* 0x00001fffa9007589 */ /* 0x000f2200000e0000 */
[----:B------:R-:W-:Y:S01]  /*0dd0*/  ISETP.NE.OR P1, PT, RZ, UR10, !P1 ;  /* 0x0000000aff007c0c */ /* 0x000fe2000cf25670 */
[----:B------:R-:W-:Y:S01]  /*0de0*/  NOP ;  /* 0x0000000000007918 */ /* 0x000fe20000000000 */
[----:B----4-:R-:W-:-:S13]  /*0df0*/  ISETP.NE.AND P0, PT, R0, 0x3, PT ;  /* 0x000000030000780c */ /* 0x010fda0003f05270 */
[----:B------:R-:W-:Y:S05]  /*0e00*/  @P0 BRA `(.L_x_15) ;  /* 0x0000000000340947 */ /* 0x000fea0003800000 */
[----:B--2---:R-:W-:Y:S01]  /*0e10*/  UMOV UR8, 0x400 ;  /* 0x0000040000087882 */ /* 0x004fe20000000000 */
[----:B------:R-:W-:Y:S01]  /*0e20*/  UMOV UR6, 0x20 ;  /* 0x0000002000067882 */ /* 0x000fe20000000000 */
[----:B------:R-:W-:Y:S02]  /*0e30*/  ULEA UR8, UR37, UR8, 0x18 ;  /* 0x0000000825087291 */ /* 0x000fe4000f8ec0ff */
[----:B---3--:R-:W-:-:S04]  /*0e40*/  UIADD3 UR12, UPT, UPT, -UR6, 0x100000, URZ ;  /* 0x00100000060c7890 */ /* 0x008fc8000fffe1ff */
[----:B------:R-:W-:Y:S02]  /*0e50*/  USHF.L.U32 UR13, UR12, 0xb, URZ ;  /* 0x0000000b0c0d7899 */ /* 0x000fe400080006ff */
[----:B------:R-:W-:Y:S01]  /*0e60*/  USHF.L.U32 UR12, UR12, 0x1, URZ ;  /* 0x000000010c0c7899 */ /* 0x000fe200080006ff */
[----:B------:R-:W-:Y:S01]  /*0e70*/  ELECT P0, URZ, PT ;  /* 0x0000000000ff782f */ /* 0x000fe20003800000 */
[----:B------:R-:W2:Y:S10]  /*0e80*/  FENCE.VIEW.ASYNC.S ;  /* 0x00000000000073c6 */ /* 0x000eb40000000000 */
[----:B--2---:R4:W2:Y:S01]  /*0e90*/  SYNCS.EXCH.64 URZ, [UR8+0x1c0], UR12 ;  /* 0x0001c00c08ff75b2 */ /* 0x0048a20008000100 */
[----:B------:R4:W3:Y:S01]  /*0ea0*/  SYNCS.EXCH.64 URZ, [UR8+0x1d0], UR12 ;  /* 0x0001d00c08ff75b2 */ /* 0x0008e20008000100 */
[----:B------:R4:W1:Y:S01]  /*0eb0*/  SYNCS.EXCH.64 URZ, [UR8+0x1c8], UR12 ;  /* 0x0001c80c08ff75b2 */ /* 0x0008620008000100 */
[----:B------:R4:W1:Y:S02]  /*0ec0*/  SYNCS.EXCH.64 URZ, [UR8+0x1d8], UR12 ;  /* 0x0001d80c08ff75b2 */ /* 0x0008640008000100 */
[----:B----4-:R-:W-:Y:S01]  /*0ed0*/  NOP ;  /* 0x0000000000007918 */ /* 0x010fe20000000000 */
.L_x_15:
[----:B------:R-:W-:Y:S01]  /*0ee0*/  VOTEU.ALL UP1, P1 ;  /* 0x0000000000ff7886 */ /* 0x000fe20000820000 */
[----:B--2---:R-:W2:Y:S01]  /*0ef0*/  LDCU UR8, c[0x0][0x36c] ;  /* 0x00006d80ff0877ac */ /* 0x004ea20008000800 */
[----:B------:R-:W-:Y:S01]  /*0f00*/  NOP ;  /* 0x0000000000007918 */ /* 0x000fe20000000000 */
[----:B------:R-:W-:Y:S01]  /*0f10*/  LOP3.LUT R10, R166, 0x1f, RZ, 0xc0, !PT ;  /* 0x0000001fa60a7812 */ /* 0x000fe200078ec0ff */
[----:B---3--:R-:W-:Y:S01]  /*0f20*/  UMOV UR12, 0x20 ;  /* 0x00000020000c7882 */ /* 0x008fe20000000000 */
[----:B------:R-:W-:Y:S01]  /*0f30*/  @!UP1 UMOV UR6, 0x400 ;  /* 0x0000040000069882 */ /* 0x000fe20000000000 */
[----:B------:R-:W-:-:S04]  /*0f40*/  @!UP1 UIADD3 UR12, UPT, UPT, -UR12, 0x100000, URZ ;  /* 0x001000000c0c9890 */ /* 0x000fc8000fffe1ff */
[----:B------:R-:W-:Y:S02]  /*0f50*/  @!UP1 USHF.L.U32 UR13, UR12, 0xb, URZ ;  /* 0x0000000b0c0d9899 */ /* 0x000fe400080006ff */
[----:B------:R-:W-:Y:S02]  /*0f60*/  @!UP1 USHF.L.U32 UR12, UR12, 0x1, URZ ;  /* 0x000000010c0c9899 */ /* 0x000fe400080006ff */
[----:B------:R-:W-:Y:S01]  /*0f70*/  @!UP1 ULEA UR6, UR37, UR6, 0x18 ;  /* 0x0000000625069291 */ /* 0x000fe2000f8ec0ff */
[----:B------:R-:W-:Y:S01]  /*0f80*/  VOTEU.ALL UP1, P1 ;  /* 0x0000000000ff7886 */ /* 0x000fe20000820000 */
[----:B------:R-:W-:Y:S01]  /*0f90*/  UISETP.NE.AND UP4, UPT, UR10, URZ, UPT ;  /* 0x000000ff0a00728c */ /* 0x000fe2000bf85270 */
[----:B------:R-:W3:Y:S09]  /*0fa0*/  FENCE.VIEW.ASYNC.S ;  /* 0x00000000000073c6 */ /* 0x000ef20000000000 */
[----:B---3--:R3:W4:Y:S01]  /*0fb0*/  @!UP1 SYNCS.EXCH.64 URZ, [UR6+0x1e0], UR12 ;  /* 0x0001e00c06ff95b2 */ /* 0x0087220008000100 */
[----:B--2---:R-:W-:-:S09]  /*0fc0*/  UISETP.EQ.U32.AND UP1, UPT, UR8, 0x1, UPT ;  /* 0x000000010800788c */ /* 0x004fd2000bf22070 */
[----:B------:R-:W-:Y:S05]  /*0fd0*/  BRA.U !UP1, `(.L_x_16) ;  /* 0x0000000109087547 */ /* 0x000fea000b800000 */
[----:B-1--4-:R-:W-:Y:S01]  /*0fe0*/  UCGABAR_ARV ;  /* 0x00000000000079c7 */ /* 0x012fe20008000000 */
[----:B------:R-:W-:Y:S05]  /*0ff0*/  BRA `(.L_x_17) ;  /* 0x0000000000047947 */ /* 0x000fea0003800000 */
.L_x_16:
[----:B-1--4-:R-:W-:Y:S01]  /*1000*/  NOP ;  /* 0x0000000000007918 */ /* 0x012fe20000000000 */
.L_x_17:
[----:B------:R-:W1:Y:S01]  /*1010*/  S2R R164, SR_CTAID.Y ;  /* 0x0000000000a47919 */ /* 0x000e620000002600 */
[----:B------:R-:W-:-:S05]  /*1020*/  CS2R.32 R155, SR_CgaSize ;  /* 0x00000000009b7805 */ /* 0x000fca0000008a00 */
[----:B------:R-:W-:-:S05]  /*1030*/  IMAD R155, R155, -0xa0, RZ ;  /* 0xffffff609b9b7824 */ /* 0x000fca00078e02ff */
[----:B---3--:R-:W-:-:S14]  /*1040*/  R2UR UR6, R155 ;  /* 0x000000009b0672ca */ /* 0x008fdc00000e0000 */
[----:B------:R-:W2:Y:S01]  /*1050*/  LDCU UR6, c[0x0][UR6+0x2b4] ;  /* 0x00005680060677ac */ /* 0x000ea20008000800 */
[----:B------:R-:W-:-:S05]  /*1060*/  CS2R.32 R0, SR_CgaSize ;  /* 0x0000000000007805 */ /* 0x000fca0000008a00 */
[----:B------:R-:W-:-:S06]  /*1070*/  IMAD R0, R0, -0xa0, RZ ;  /* 0xffffff6000007824 */ /* 0x000fcc00078e02ff */
[----:B------:R-:W3:Y:S01]  /*1080*/  LDC R0, c[0x0][R0+0x2a4] ;  /* 0x0000a90000007b82 */ /* 0x000ee20000000800 */
[----:B------:R-:W-:Y:S01]  /*1090*/  PRMT R8, RZ, 0x7610, R8 ;  /* 0x00007610ff087816 */ /* 0x000fe20000000008 */
[----:B------:R-:W4:Y:S01]  /*10a0*/  S2R R11, SR_CTAID.X ;  /* 0x00000000000b7919 */ /* 0x000f220000002500 */
[----:B------:R-:W-:-:S05]  /*10b0*/  CS2R.32 R155, SR_CgaSize ;  /* 0x00000000009b7805 */ /* 0x000fca0000008a00 */
[----:B------:R-:W-:-:S05]  /*10c0*/  IMAD R155, R155, -0xa0, RZ ;  /* 0xffffff609b9b7824 */ /* 0x000fca00078e02ff */
[----:B------:R-:W-:-:S14]  /*10d0*/  R2UR UR8, R155 ;  /* 0x000000009b0872ca */ /* 0x000fdc00000e0000 */
[----:B------:R-:W3:Y:S01]  /*10e0*/  LDCU UR8, c[0x0][UR8+0x2b0] ;  /* 0x00005600080877ac */ /* 0x000ee20008000800 */
[----:B------:R-:W-:Y:S01]  /*10f0*/  UISETP.NE.AND UP2, UPT, UR10, 0x2, UPT ;  /* 0x000000020a00788c */ /* 0x000fe2000bf45270 */
[----:B------:R-:W2:Y:S01]  /*1100*/  LDC R9, c[0x0][0xb24] ;  /* 0x0002c900ff097b82 */ /* 0x000ea20000000800 */
[----:B------:R-:W-:-:S05]  /*1110*/  CS2R.32 R2, SR_CgaSize ;  /* 0x0000000000027805 */ /* 0x000fca0000008a00 */
[----:B------:R-:W-:-:S06]  /*1120*/  IMAD R2, R2, -0xa0, RZ ;  /* 0xffffff6002027824 */ /* 0x000fcc00078e02ff */
[----:B------:R-:W3:Y:S08]  /*1130*/  LDC R2, c[0x0][R2+0x2a0] ;  /* 0x0000a80002027b82 */ /* 0x000ef00000000800 */
[----:B------:R-:W3:Y:S01]  /*1140*/  LDC R72, c[0x0][0xb24] ;  /* 0x0002c900ff487b82 */ /* 0x000ee20000000800 */
[----:B-1----:R-:W-:-:S07]  /*1150*/  I2FP.F32.U32 R3, R164 ;  /* 0x000000a400037245 */ /* 0x002fce0000201000 */
[----:B------:R-:W1:Y:S01]  /*1160*/  S2UR UR36, SR_CTAID.Z ;  /* 0x00000000002479c3 */ /* 0x000e620000002700 */
[----:B--2---:R-:W-:Y:S01]  /*1170*/  ISETP.GE.AND P0, PT, R9, 0x1, PT ;  /* 0x000000010900780c */ /* 0x004fe20003f06270 */
[----:B----4-:R-:W-:Y:S01]  /*1180*/  IMAD.MOV.U32 R155, RZ, RZ, R11 ;  /* 0x000000ffff9b7224 */ /* 0x010fe200078e000b */
[----:B------:R-:W-:Y:S01]  /*1190*/  I2FP.F32.U32 R4, R11 ;  /* 0x0000000b00047245 */ /* 0x000fe20000201000 */
[----:B------:R-:W-:Y:S01]  /*11a0*/  FMUL R3, R3, UR6 ;  /* 0x0000000603037c20 */ /* 0x000fe20008400000 */
[----:B------:R-:W2:Y:S03]  /*11b0*/  LDCU UR6, c[0x0][0xb30] ;  /* 0x00016600ff0677ac */ /* 0x000ea60008000800 */
[----:B---3--:R-:W-:Y:S01]  /*11c0*/  FMUL R4, R4, UR8 ;  /* 0x0000000804047c20 */ /* 0x008fe20008400000 */
[----:B------:R-:W3:Y:S08]  /*11d0*/  F2I.U32.TRUNC.NTZ R143, R3 ;  /* 0x00000003008f7305 */ /* 0x000ef0000020f000 */
[----:B------:R-:W4:Y:S01]  /*11e0*/  F2I.U32.TRUNC.NTZ R154, R4 ;  /* 0x00000004009a7305 */ /* 0x000f22000020f000 */
[----:B--2---:R-:W-:Y:S01]  /*11f0*/  UISETP.NE.AND UP3, UPT, UR6, 0x1, UPT ;  /* 0x000000010600788c */ /* 0x004fe2000bf65270 */
[----:B---3--:R-:W-:-:S05]  /*1200*/  IADD3 R143, PT, PT, -R143, RZ, RZ ;  /* 0x000000ff8f8f7210 */ /* 0x008fca0007ffe1ff */
[----:B------:R-:W-:Y:S01]  /*1210*/  IMAD R143, R0, R143, R164 ;  /* 0x0000008f008f7224 */ /* 0x000fe200078e02a4 */
[----:B------:R-:W-:Y:S01]  /*1220*/  PRMT R0, RZ, 0x7610, R0 ;  /* 0x00007610ff007816 */ /* 0x000fe20000000000 */
[----:B----4-:R-:W-:-:S04]  /*1230*/  IMAD.MOV R154, RZ, RZ, -R154 ;  /* 0x000000ffff9a7224 */ /* 0x010fc800078e0a9a */
[----:B------:R-:W-:Y:S01]  /*1240*/  IMAD R154, R2, R154, R11 ;  /* 0x0000009a029a7224 */ /* 0x000fe200078e020b */
[----:B-1----:R-:W-:Y:S06]  /*1250*/  BRA.U UP4, `(.L_x_18) ;  /* 0x0000000104247547 */ /* 0x002fec000b800000 */
[----:B------:R-:W-:Y:S01]  /*1260*/  ISETP.NE.AND P1, PT, R143, RZ, PT ;  /* 0x000000ff8f00720c */ /* 0x000fe20003f25270 */
[----:B------:R-:W-:Y:S01]  /*1270*/  IMAD.MOV.U32 R0, RZ, RZ, 0x3 ;  /* 0x00000003ff007424 */ /* 0x000fe200078e00ff */
[C---:B------:R-:W-:Y:S02]  /*1280*/  LOP3.LUT R3, R154.reuse, 0xfffffffe, RZ, 0xc0, !PT ;  /* 0xfffffffe9a037812 */ /* 0x040fe400078ec0ff */
[----:B------:R-:W-:Y:S02]  /*1290*/  ISETP.LT.U32.OR P1, PT, R154, 0x2, !P1 ;  /* 0x000000029a00780c */ /* 0x000fe40004f21470 */
[----:B------:R-:W-:Y:S02]  /*12a0*/  SHF.L.U32 R0, R0, R3, RZ ;  /* 0x0000000300007219 */ /* 0x000fe400000006ff */
[----:B------:R-:W-:Y:S02]  /*12b0*/  SEL R5, RZ, 0x1, !P1 ;  /* 0x00000001ff057807 */ /* 0x000fe40004800000 */
[----:B------:R-:W-:-:S05]  /*12c0*/  SEL R2, RZ, 0x2, !P1 ;  /* 0x00000002ff027807 */ /* 0x000fca0004800000 */
[----:B------:R-:W-:-:S05]  /*12d0*/  IMAD.IADD R2, R5, 0x1, R2 ;  /* 0x0000000105027824 */ /* 0x000fca00078e0202 */
[----:B------:R-:W-:Y:S02]  /*12e0*/  PRMT R8, R2, 0x7610, R8 ;  /* 0x0000761002087816 */ /* 0x000fe40000000008 */
.L_x_18:
[----:B------:R-:W-:Y:S05]  /*12f0*/  @!P0 BRA `(.L_x_19) ;  /* 0x0000000000b88947 */ /* 0x000fea0003800000 */
[----:B------:R-:W1:Y:S01]  /*1300*/  LDC.64 R4, c[0x0][0xb18] ;  /* 0x0002c600ff047b82 */ /* 0x000e620000000a00 */
[----:B------:R-:W-:-:S07]  /*1310*/  ISETP.NE.AND P0, PT, R9, 0x1, PT ;  /* 0x000000010900780c */ /* 0x000fce0003f05270 */
[----:B------:R-:W2:Y:S08]  /*1320*/  LDC R14, c[0x0][0xb0c] ;  /* 0x0002c300ff0e7b82 */ /* 0x000eb00000000800 */
[----:B------:R-:W3:Y:S08]  /*1330*/  LDC R13, c[0x0][0x370] ;  /* 0x0000dc00ff0d7b82 */ /* 0x000ef00000000800 */
[----:B------:R-:W4:Y:S01]  /*1340*/  LDC R16, c[0x0][0x374] ;  /* 0x0000dd00ff107b82 */ /* 0x000f220000000800 */
[----:B-1----:R-:W-:-:S07]  /*1350*/  ISETP.NE.AND P1, PT, R4, 0x1, PT ;  /* 0x000000010400780c */ /* 0x002fce0003f25270 */
[----:B------:R-:W3:Y:S01]  /*1360*/  LDC.64 R6, c[0x0][0xb10] ;  /* 0x0002c400ff067b82 */ /* 0x000ee20000000a00 */
[----:B--2---:R-:W-:-:S07]  /*1370*/  ISETP.NE.AND P2, PT, R14, 0x1, PT ;  /* 0x000000010e00780c */ /* 0x004fce0003f45270 */
[----:B------:R-:W1:Y:S08]  /*1380*/  LDC R12, c[0x0][0xb20] ;  /* 0x0002c800ff0c7b82 */ /* 0x000e700000000800 */
[----:B------:R-:W2:Y:S01]  /*1390*/  LDC.64 R2, c[0x0][0xb28] ;  /* 0x0002ca00ff027b82 */ /* 0x000ea20000000a00 */
[----:B----4-:R-:W-:-:S04]  /*13a0*/  IMAD.HI.U32 R15, R16, R5, RZ ;  /* 0x00000005100f7227 */ /* 0x010fc800078e00ff */
[----:B------:R-:W-:-:S04]  /*13b0*/  IMAD.HI.U32 R5, R164, R5, RZ ;  /* 0x00000005a4057227 */ /* 0x000fc800078e00ff */
[----:B---3--:R-:W-:-:S04]  /*13c0*/  IMAD.HI.U32 R18, R13, R6, RZ ;  /* 0x000000060d127227 */ /* 0x008fc800078e00ff */
[C---:B------:R-:W-:Y:S01]  /*13d0*/  IMAD.HI.U32 R20, R11.reuse, R6, RZ ;  /* 0x000000060b147227 */ /* 0x040fe200078e00ff */
[-C--:B------:R-:W-:Y:S02]  /*13e0*/  @P2 SHF.R.U32.HI R13, RZ, R7.reuse, R18 ;  /* 0x00000007ff0d2219 */ /* 0x080fe40000011612 */
[-C--:B-1----:R-:W-:Y:S02]  /*13f0*/  @P1 SHF.R.U32.HI R16, RZ, R12.reuse, R15 ;  /* 0x0000000cff101219 */ /* 0x082fe4000001160f */
[----:B------:R-:W-:Y:S02]  /*1400*/  SHF.R.U32.HI R5, RZ, R12, R5 ;  /* 0x0000000cff057219 */ /* 0x000fe40000011605 */
[----:B------:R-:W-:Y:S02]  /*1410*/  SHF.R.U32.HI R20, RZ, R7, R20 ;  /* 0x00000007ff147219 */ /* 0x000fe40000011614 */
[----:B------:R-:W-:Y:S01]  /*1420*/  SEL R5, R164, R5, !P1 ;  /* 0x00000005a4057207 */ /* 0x000fe20004800000 */
[----:B--2---:R-:W-:Y:S01]  /*1430*/  IMAD.HI.U32 R18, R16, R2, RZ ;  /* 0x0000000210127227 */ /* 0x004fe200078e00ff */
[----:B------:R-:W-:-:S02]  /*1440*/  SEL R155, R11, R20, !P2 ;  /* 0x000000140b9b7207 */ /* 0x000fc40005000000 */
[----:B------:R-:W-:Y:S01]  /*1450*/  IADD3 R7, PT, PT, -R5, RZ, RZ ;  /* 0x000000ff05077210 */ /* 0x000fe20007ffe1ff */
[----:B------:R-:W-:Y:S01]  /*1460*/  IMAD.HI.U32 R6, R13, R2, RZ ;  /* 0x000000020d067227 */ /* 0x000fe200078e00ff */
[----:B------:R-:W-:-:S03]  /*1470*/  @P0 SHF.R.U32.HI R16, RZ, R3, R18 ;  /* 0x00000003ff100219 */ /* 0x000fc60000011612 */
[----:B------:R-:W-:Y:S01]  /*1480*/  IMAD R7, R4, R7, R164 ;  /* 0x0000000704077224 */ /* 0x000fe200078e02a4 */
[----:B------:R-:W-:Y:S01]  /*1490*/  @P0 SHF.R.U32.HI R13, RZ, R3, R6 ;  /* 0x00000003ff0d0219 */ /* 0x000fe20000011606 */
[----:B------:R-:W-:-:S04]  /*14a0*/  IMAD R16, R16, R9, RZ ;  /* 0x0000000910107224 */ /* 0x000fc800078e02ff */
[----:B------:R-:W-:Y:S01]  /*14b0*/  IMAD R6, R13, R9, RZ ;  /* 0x000000090d067224 */ /* 0x000fe200078e02ff */
[----:B------:R-:W-:-:S04]  /*14c0*/  ISETP.GE.AND P1, PT, R5, R16, PT ;  /* 0x000000100500720c */ /* 0x000fc80003f26270 */
[----:B------:R-:W-:Y:S01]  /*14d0*/  ISETP.GE.OR P1, PT, R155, R6, P1 ;  /* 0x000000069b00720c */ /* 0x000fe20000f26670 */
[----:B------:R-:W-:-:S05]  /*14e0*/  IMAD.HI.U32 R6, R5, R2, RZ ;  /* 0x0000000205067227 */ /* 0x000fca00078e00ff */
[----:B------:R-:W-:-:S04]  /*14f0*/  SHF.R.U32.HI R6, RZ, R3, R6 ;  /* 0x00000003ff067219 */ /* 0x000fc80000011606 */
[----:B------:R-:W-:-:S03]  /*1500*/  SEL R6, R5, R6, !P0 ;  /* 0x0000000605067207 */ /* 0x000fc60004000000 */
[----:B------:R-:W-:Y:S01]  /*1510*/  @!P1 IMAD.HI.U32 R12, R155, R2, RZ ;  /* 0x000000029b0c9227 */ /* 0x000fe200078e00ff */
[----:B------:R-:W-:-:S04]  /*1520*/  IADD3 R2, PT, PT, -R6, RZ, RZ ;  /* 0x000000ff06027210 */ /* 0x000fc80007ffe1ff */
[----:B------:R-:W-:Y:S01]  /*1530*/  @!P1 SHF.R.U32.HI R12, RZ, R3, R12 ;  /* 0x00000003ff0c9219 */ /* 0x000fe2000001160c */
[----:B------:R-:W-:-:S03]  /*1540*/  IMAD R2, R9, R2, R5 ;  /* 0x0000000209027224 */ /* 0x000fc600078e0205 */
[----:B------:R-:W-:-:S05]  /*1550*/  @!P1 SEL R3, R155, R12, !P0 ;  /* 0x0000000c9b039207 */ /* 0x000fca0004000000 */
[--C-:B------:R-:W-:Y:S02]  /*1560*/  @!P1 IMAD.IADD R6, R6, 0x1, -R3.reuse ;  /* 0x0000000106069824 */ /* 0x100fe400078e0a03 */
[----:B------:R-:W-:Y:S01]  /*1570*/  @!P1 IMAD R3, R2, R13, R3 ;  /* 0x0000000d02039224 */ /* 0x000fe200078e0203 */
[----:B------:R-:W-:Y:S01]  /*1580*/  IADD3 R2, PT, PT, -R155, RZ, RZ ;  /* 0x000000ff9b027210 */ /* 0x000fe20007ffe1ff */
[----:B------:R-:W-:Y:S02]  /*1590*/  @!P1 IMAD R5, R6, R9, R155 ;  /* 0x0000000906059224 */ /* 0x000fe400078e029b */
[----:B------:R-:W-:Y:S02]  /*15a0*/  @!P1 IMAD.MOV.U32 R155, RZ, RZ, R3 ;  /* 0x000000ffff9b9224 */ /* 0x000fe400078e0003 */
[----:B------:R-:W-:Y:S02]  /*15b0*/  IMAD R2, R14, R2, R11 ;  /* 0x000000020e027224 */ /* 0x000fe400078e020b */
[----:B------:R-:W-:-:S02]  /*15c0*/  IMAD R164, R5, R4, R7 ;  /* 0x0000000405a47224 */ /* 0x000fc400078e0207 */
[----:B------:R-:W-:Y:S02]  /*15d0*/  IMAD R155, R155, R14, R2 ;  /* 0x0000000e9b9b7224 */ /* 0x000fe400078e0202 */
.L_x_19:
[----:B------:R-:W-:Y:S05]  /*15e0*/  BRA.U UP3, `(.L_x_20) ;  /* 0x0000000103407547 */ /* 0x000fea000b800000 */
[----:B------:R-:W1:Y:S08]  /*15f0*/  LDC.64 R4, c[0x0][0xb10] ;  /* 0x0002c400ff047b82 */ /* 0x000e700000000a00 */
[----:B------:R-:W2:Y:S08]  /*1600*/  LDC.64 R2, c[0x0][0xb18] ;  /* 0x0002c600ff027b82 */ /* 0x000eb00000000a00 */
[----:B------:R-:W3:Y:S08]  /*1610*/  LDC R6, c[0x0][0xb20] ;  /* 0x0002c800ff067b82 */ /* 0x000ef00000000800 */
[----:B------:R-:W4:Y:S01]  /*1620*/  LDC R12, c[0x0][0xb0c] ;  /* 0x0002c300ff0c7b82 */ /* 0x000f220000000800 */
[----:B-1----:R-:W-:-:S05]  /*1630*/  IMAD.HI.U32 R4, R155, R4, RZ ;  /* 0x000000049b047227 */ /* 0x002fca00078e00ff */
[----:B------:R-:W-:Y:S01]  /*1640*/  SHF.R.U32.HI R4, RZ, R5, R4 ;  /* 0x00000005ff047219 */ /* 0x000fe20000011604 */
[----:B--2---:R-:W-:Y:S01]  /*1650*/  IMAD.HI.U32 R3, R164, R3, RZ ;  /* 0x00000003a4037227 */ /* 0x004fe200078e00ff */
[----:B------:R-:W-:-:S04]  /*1660*/  ISETP.NE.AND P0, PT, R2, 0x1, PT ;  /* 0x000000010200780c */ /* 0x000fc80003f05270 */
[----:B---3--:R-:W-:-:S04]  /*1670*/  SHF.R.U32.HI R3, RZ, R6, R3 ;  /* 0x00000006ff037219 */ /* 0x008fc80000011603 */
[----:B------:R-:W-:Y:S02]  /*1680*/  SEL R3, R164, R3, !P0 ;  /* 0x00000003a4037207 */ /* 0x000fe40004000000 */
[----:B----4-:R-:W-:-:S04]  /*1690*/  ISETP.NE.AND P1, PT, R12, 0x1, PT ;  /* 0x000000010c00780c */ /* 0x010fc80003f25270 */
[----:B------:R-:W-:-:S05]  /*16a0*/  SEL R6, R155, R4, !P1 ;  /* 0x000000049b067207 */ /* 0x000fca0004800000 */
[----:B------:R-:W-:Y:S02]  /*16b0*/  IMAD.IADD R4, R3, 0x1, -R6 ;  /* 0x0000000103047824 */ /* 0x000fe400078e0a06 */
[----:B------:R-:W-:Y:S02]  /*16c0*/  IMAD.IADD R3, R6, 0x1, -R3 ;  /* 0x0000000106037824 */ /* 0x000fe400078e0a03 */
[----:B------:R-:W-:Y:S02]  /*16d0*/  IMAD R155, R4, R12, R155 ;  /* 0x0000000c049b7224 */ /* 0x000fe400078e029b */
[----:B------:R-:W-:Y:S02]  /*16e0*/  IMAD R164, R3, R2, R164 ;  /* 0x0000000203a47224 */ /* 0x000fe400078e02a4 */
.L_x_20:
[----:B------:R-:W-:Y:S05]  /*16f0*/  BRA.U !UP1, `(.L_x_21) ;  /* 0x00000001090c7547 */ /* 0x000fea000b800000 */
[----:B------:R-:W-:Y:S01]  /*1700*/  UCGABAR_WAIT ;  /* 0x0000000000007dc7 */ /* 0x000fe20008000000 */
[----:B------:R-:W-:Y:S01]  /*1710*/  CCTL.IVALL ;  /* 0x00000000ff00798f */ /* 0x000fe20002000000 */
[----:B------:R-:W-:Y:S05]  /*1720*/  BRA `(.L_x_22) ;  /* 0x0000000000047947 */ /* 0x000fea0003800000 */
.L_x_21:
[----:B------:R-:W-:Y:S06]  /*1730*/  BAR.SYNC.DEFER_BLOCKING 0x0 ;  /* 0x0000000000007b1d */ /* 0x000fec0000010000 */
.L_x_22:
[----:B------:R-:W-:Y:S05]  /*1740*/  BRA.U UP2, `(.L_x_23) ;  /* 0x0000001902f47547 */ /* 0x000fea000b800000 */
[----:B------:R-:W1:Y:S01]  /*1750*/  LDCU UR15, c[0x0][0x38c] ;  /* 0x00007180ff0f77ac */ /* 0x000e620008000800 */
[----:B------:R-:W2:Y:S01]  /*1760*/  LDC R9, c[0x0][0x370] ;  /* 0x0000dc00ff097b82 */ /* 0x000ea20000000800 */
[C---:B------:R-:W-:Y:S01]  /*1770*/  IMAD.SHL.U32 R17, R11.reuse, 0x20, RZ ;  /* 0x000000200b117824 */ /* 0x040fe200078e00ff */
[----:B------:R-:W-:Y:S01]  /*1780*/  PLOP3.LUT P1, PT, PT, PT, UP5, 0x80, 0x8 ;  /* 0x000000000008781c */ /* 0x000fe20003f2f058 */
[----:B------:R-:W-:Y:S01]  /*1790*/  UISETP.NE.AND UP1, UPT, UR10, URZ, UPT ;  /* 0x000000ff0a00728c */ /* 0x000fe2000bf25270 */
[----:B------:R-:W-:Y:S01]  /*17a0*/  ISETP.NE.AND P4, PT, R10, RZ, P5 ;  /* 0x000000ff0a00720c */ /* 0x000fe20002f85270 */
[----:B------:R-:W-:Y:S01]  /*17b0*/  IMAD.SHL.U32 R16, R11, 0x80, RZ ;  /* 0x000000800b107824 */ /* 0x000fe200078e00ff */
[----:B------:R-:W-:Y:S01]  /*17c0*/  PLOP3.LUT P1, PT, P1, PT, PT, 0x8, 0x80 ;  /* 0x000000000080781c */ /* 0x000fe20000f2e170 */
[----:B------:R-:W-:Y:S01]  /*17d0*/  IMAD.MOV.U32 R15, RZ, RZ, 0x1 ;  /* 0x00000001ff0f7424 */ /* 0x000fe200078e00ff */
[----:B------:R-:W3:Y:S01]  /*17e0*/  LDC R0, c[0x0][0x374] ;  /* 0x0000dd00ff007b82 */ /* 0x000ee20000000800 */
[----:B------:R-:W-:Y:S01]  /*17f0*/  IMAD.MOV.U32 R14, RZ, RZ, RZ ;  /* 0x000000ffff0e7224 */ /* 0x000fe200078e00ff */
[----:B------:R-:W-:Y:S01]  /*1800*/  CS2R R12, SRZ ;  /* 0x00000000000c7805 */ /* 0x000fe2000001ff00 */
[----:B------:R-:W-:Y:S01]  /*1810*/  IMAD.MOV.U32 R10, RZ, RZ, 0x1 ;  /* 0x00000001ff0a7424 */ /* 0x000fe200078e00ff */
[----:B------:R-:W-:Y:S01]  /*1820*/  LOP3.LUT R17, R17, 0x20, RZ, 0xc0, !PT ;  /* 0x0000002011117812 */ /* 0x000fe200078ec0ff */
[----:B------:R-:W4:Y:S01]  /*1830*/  LDCU.64 UR24, c[0x0][0x348] ;  /* 0x00006900ff1877ac */ /* 0x000f220008000a00 */
[----:B-1----:R-:W-:-:S02]  /*1840*/  UIADD3 UR4, UPT, UPT, UR15, 0x3f, URZ ;  /* 0x0000003f0f047890 */ /* 0x002fc4000fffe0ff */
[----:B------:R-:W-:Y:S02]  /*1850*/  USEL UR7, UR7, 0x2, UP1 ;  /* 0x0000000207077887 */ /* 0x000fe40008800000 */
[----:B------:R-:W-:Y:S01]  /*1860*/  USHF.R.S32.HI UR22, URZ, 0x1f, UR4 ;  /* 0x0000001fff167899 */ /* 0x000fe20008011404 */
[----:B------:R-:W-:-:S03]  /*1870*/  UMOV UR13, URZ ;  /* 0x000000ff000d7c82 */ /* 0x000fc60008000000 */
[----:B------:R-:W-:Y:S02]  /*1880*/  ULEA.HI UR22, UR22, UR4, URZ, 0x6 ;  /* 0x0000000416167291 */ /* 0x000fe4000f8f30ff */
[----:B------:R-:W-:Y:S02]  /*1890*/  UIADD3 UR4, UPT, UPT, UR15, -0x1, URZ ;  /* 0xffffffff0f047890 */ /* 0x000fe4000fffe0ff */
[----:B------:R-:W-:Y:S02]  /*18a0*/  USHF.R.S32.HI UR22, URZ, 0x6, UR22 ;  /* 0x00000006ff167899 */ /* 0x000fe40008011416 */
[----:B------:R-:W-:Y:S02]  /*18b0*/  UISETP.GE.U32.AND UP2, UPT, UR4, -0x7f, UPT ;  /* 0xffffff810400788c */ /* 0x000fe4000bf46070 */
[----:B------:R-:W-:Y:S02]  /*18c0*/  UISETP.LT.U32.AND UP0, UPT, UR22, 0x14, UPT ;  /* 0x000000141600788c */ /* 0x000fe4000bf01070 */
[----:B------:R-:W-:-:S02]  /*18d0*/  UIADD3 UR15, UPT, UPT, UR15, 0x7e, URZ ;  /* 0x0000007e0f0f7890 */ /* 0x000fc4000fffe0ff */
[----:B------:R-:W-:-:S04]  /*18e0*/  USEL UR21, UR22, 0x14, UP0 ;  /* 0x0000001416157887 */ /* 0x000fc80008000000 */
[----:B------:R-:W-:Y:S02]  /*18f0*/  UIADD3 UR6, UPT, UPT, UR21, -0x1, URZ ;  /* 0xffffffff15067890 */ /* 0x000fe4000fffe0ff */
[----:B------:R-:W-:Y:S02]  /*1900*/  @UP2 UIADD3 UR6, UPT, UPT, UR21, URZ, URZ ;  /* 0x000000ff15062290 */ /* 0x000fe4000fffe0ff */
[----:B------:R-:W-:Y:S02]  /*1910*/  UIADD3 UR14, UPT, UPT, UR22, -UR21, URZ ;  /* 0x80000015160e7290 */ /* 0x000fe4000fffe0ff */
[----:B------:R-:W-:Y:S02]  /*1920*/  UIADD3 UR5, UPT, UPT, UR6, 0x1, URZ ;  /* 0x0000000106057890 */ /* 0x000fe4000fffe0ff */
[----:B--2-4-:R-:W-:-:S12]  /*1930*/  UIADD3 UR6, UPT, UPT, -UR6, URZ, URZ ;  /* 0x000000ff06067290 */ /* 0x014fd8000fffe1ff */
.L_x_43:
[----:B------:R-:W-:Y:S01]  /*1940*/  UISETP.NE.AND UP0, UPT, UR37, URZ, UPT ;  /* 0x000000ff2500728c */ /* 0x000fe2000bf05270 */
[----:B------:R-:W1:Y:S08]  /*1950*/  S2UR UR37, SR_CgaCtaId ;  /* 0x00000000002579c3 */ /* 0x000e700000008800 */
[----:B------:R-:W-:Y:S05]  /*1960*/  BRA.U UP0, `(.L_x_24) ;  /* 0x0000000100347547 */ /* 0x000fea000b800000 */
[----:B------:R-:W2:Y:S01]  /*1970*/  S2R R2, SR_CgaCtaId ;  /* 0x0000000000027919 */ /* 0x000ea20000008800 */
[----:B------:R-:W-:-:S04]  /*1980*/  MOV R3, 0x400 ;  /* 0x0000040000037802 */ /* 0x000fc80000000f00 */
[----:B--2---:R-:W-:Y:S02]  /*1990*/  LEA R3, R2, R3, 0x18 ;  /* 0x0000000302037211 */ /* 0x004fe400078ec0ff */
[----:B------:R-:W-:-:S03]  /*19a0*/  SHF.L.U32 R2, R10, 0x1f, RZ ;  /* 0x0000001f0a027819 */ /* 0x000fc600000006ff */
[----:B------:R-:W-:-:S04]  /*19b0*/  IMAD R3, R12, 0x8, R3 ;  /* 0x000000080c037824 */ /* 0x000fc800078e0203 */
[----:B------:R-:W2:Y:S02]  /*19c0*/  SYNCS.PHASECHK.TRANS64.TRYWAIT P0, [R3+URZ+0x1d0], R2 ;  /* 0x0001d002030075a7 */ /* 0x000ea400080011ff */
[----:B--2---:R-:W-:Y:S05]  /*19d0*/  @!P0 BRA `(.L_x_25) ;  /* 0x0000006000588947 */ /* 0x004fea0003800000 */
.L_x_130:
[----:B------:R-:W-:Y:S01]  /*19e0*/  VIADD R12, R12, 0x1 ;  /* 0x000000010c0c7836 */ /* 0x000fe20000000000 */
[----:B------:R2:W-:Y:S04]  /*19f0*/  SYNCS.ARRIVE.TRANS64.A1T0 RZ, [R3+URZ+0x1c0], RZ ;  /* 0x0001c0ff03ff79a7 */ /* 0x0005e800081000ff */
[----:B------:R-:W-:-:S04]  /*1a00*/  ISETP.NE.AND P0, PT, R12, 0x2, PT ;  /* 0x000000020c00780c */ /* 0x000fc80003f05270 */
[----:B------:R-:W-:Y:S02]  /*1a10*/  SEL R12, R12, RZ, P0 ;  /* 0x000000ff0c0c7207 */ /* 0x000fe40000000000 */
[----:B--2---:R-:W-:-:S04]  /*1a20*/  SEL R3, RZ, 0x1, P0 ;  /* 0x00000001ff037807 */ /* 0x004fc80000000000 */
[----:B------:R-:W-:-:S07]  /*1a30*/  LOP3.LUT R10, R10, R3, RZ, 0x3c, !PT ;  /* 0x000000030a0a7212 */ /* 0x000fce00078e3cff */
.L_x_24:
[----:B------:R-:W-:Y:S01]  /*1a40*/  UMOV UR4, 0x400 ;  /* 0x0000040000047882 */ /* 0x000fe20000000000 */
[----:B------:R-:W-:Y:S01]  /*1a50*/  LEA.HI R3, R155, R155, RZ, 0x1 ;  /* 0x0000009b9b037211 */ /* 0x000fe200078f08ff */
[----:B-1----:R-:W-:Y:S01]  /*1a60*/  ULEA UR4, UR37, UR4, 0x18 ;  /* 0x0000000425047291 */ /* 0x002fe2000f8ec0ff */
[----:B------:R-:W-:Y:S01]  /*1a70*/  SHF.L.U32 R2, R15, 0x1f, RZ ;  /* 0x0000001f0f027819 */ /* 0x000fe200000006ff */
[----:B------:R-:W-:Y:S01]  /*1a80*/  UISETP.GE.U32.AND UP0, UPT, UR15, 0x7f, UPT ;  /* 0x0000007f0f00788c */ /* 0x000fe2000bf06070 */
[----:B------:R-:W-:Y:S01]  /*1a90*/  R2UR UR35, R16 ;  /* 0x00000000102372ca */ /* 0x000fe200000e0000 */
[----:B------:R-:W-:Y:S01]  /*1aa0*/  ULEA UR8, UR13, UR4, 0x3 ;  /* 0x000000040d087291 */ /* 0x000fe2000f8e18ff */
[----:B------:R-:W-:Y:S01]  /*1ab0*/  IMAD.SHL.U32 R3, R3, 0x80, RZ ;  /* 0x0000008003037824 */ /* 0x000fe200078e00ff */
[----:B------:R-:W-:Y:S01]  /*1ac0*/  R2UR UR11, R17 ;  /* 0x00000000110b72ca */ /* 0x000fe200000e0000 */
[----:B------:R-:W-:-:S03]  /*1ad0*/  UMOV UR23, URZ ;  /* 0x000000ff00177c82 */ /* 0x000fc60008000000 */
[----:B------:R-:W-:-:S03]  /*1ae0*/  LOP3.LUT R3, R3, 0xffffff00, RZ, 0xc0, !PT ;  /* 0xffffff0003037812 */ /* 0x000fc600078ec0ff */
[----:B------:R1:W2:Y:S01]  /*1af0*/  SYNCS.PHASECHK.TRANS64.TRYWAIT P0, [UR8+0xa0], R2 ;  /* 0x0000a002ff0075a7 */ /* 0x0002a20008001108 */
[----:B------:R-:W-:Y:S02]  /*1b00*/  R2UR UR9, R3 ;  /* 0x00000000030972ca */ /* 0x000fe400000e0000 */
[----:B------:R-:W-:-:S11]  /*1b10*/  R2UR UR8, R164 ;  /* 0x00000000a40872ca */ /* 0x000fd600000e0000 */
[----:B------:R-:W-:Y:S02]  /*1b20*/  ULOP3.LUT UR35, UR9, 0x80, UR35, 0xf8, !UPT ;  /* 0x0000008009237892 */ /* 0x000fe4000f8ef823 */
[----:B------:R-:W-:Y:S01]  /*1b30*/  ULEA UR11, UR8, UR11, 0x6 ;  /* 0x0000000b080b7291 */ /* 0x000fe2000f8e30ff */
[----:B------:R-:W-:Y:S11]  /*1b40*/  BRA.U !UP0, `(.L_x_26) ;  /* 0x0000000108c07547 */ /* 0x000ff6000b800000 */
[----:B------:R-:W-:Y:S01]  /*1b50*/  UMOV UR16, UR6 ;  /* 0x0000000600107c82 */ /* 0x000fe20008000000 */
[----:B------:R-:W-:Y:S01]  /*1b60*/  UMOV UR17, UR13 ;  /* 0x0000000d00117c82 */ /* 0x000fe20008000000 */
[----:B------:R-:W-:-:S05]  /*1b70*/  UMOV UR34, URZ ;  /* 0x000000ff00227c82 */ /* 0x000fca0008000000 */
.L_x_32:
[----:B------:R-:W-:Y:S01]  /*1b80*/  ULEA UR33, UR17, UR4, 0x3 ;  /* 0x0000000411217291 */ /* 0x000fe2000f8e18ff */
[----:B------:R-:W-:Y:S01]  /*1b90*/  @P5 MOV R3, 0x5000 ;  /* 0x0000500000035802 */ /* 0x000fe20000000f00 */
[----:B-12-4-:R-:W-:Y:S10]  /*1ba0*/  @P0 BRA `(.L_x_27) ;  /* 0x00000000000c0947 */ /* 0x016ff40003800000 */
[----:B------:R-:W-:-:S04]  /*1bb0*/  SHF.L.U32 R5, R15, 0x1f, RZ ;  /* 0x0000001f0f057819 */ /* 0x000fc800000006ff */
[----:B------:R-:W2:Y:S02]  /*1bc0*/  SYNCS.PHASECHK.TRANS64.TRYWAIT P0, [UR33+0xa0], R5 ;  /* 0x0000a005ff0075a7 */ /* 0x000ea40008001121 */
[----:B--2---:R-:W-:Y:S05]  /*1bd0*/  @!P0 BRA `(.L_x_28) ;  /* 0x0000005c00ec8947 */ /* 0x004fea0003800000 */
.L_x_27:
[----:B------:R2:W-:Y:S01]  /*1be0*/  @P5 SYNCS.ARRIVE.TRANS64 RZ, [UR33], R3 ;  /* 0x00000003ffff59a7 */ /* 0x0005e20008000021 */
[----:B------:R-:W-:Y:S02]  /*1bf0*/  ULOP3.LUT UR8, UR7, 0x2, URZ, 0xfc, !UPT ;  /* 0x0000000207087892 */ /* 0x000fe4000f8efcff */
[----:B------:R-:W-:Y:S02]  /*1c00*/  UIADD3 UR16, UPT, UPT, UR16, 0x1, URZ ;  /* 0x0000000110107890 */ /* 0x000fe4000fffe0ff */
[----:B------:R-:W-:Y:S02]  /*1c10*/  UISETP.NE.AND UP0, UPT, UR8, 0x2, UPT ;  /* 0x000000020800788c */ /* 0x000fe4000bf05270 */
[----:B------:R-:W-:-:S07]  /*1c20*/  UISETP.NE.AND UP2, UPT, UR16, 0x1, UPT ;  /* 0x000000011000788c */ /* 0x000fce000bf45270 */
[----:B------:R-:W-:Y:S05]  /*1c30*/  BRA.U UP0, `(.L_x_29) ;  /* 0x0000000100047547 */ /* 0x000fea000b800000 */
[----:B------:R-:W-:Y:S05]  /*1c40*/  BPT.TRAP 0x1 ;  /* 0x000000040000795c */ /* 0x000fea0000300000 */
.L_x_29:
[----:B------:R-:W-:Y:S04]  /*1c50*/  BSSY.RECONVERGENT B0, `(.L_x_30) ;  /* 0x0000003000007945 */ /* 0x000fe80003800200 */
[----:B------:R-:W-:Y:S05]  /*1c60*/  @!P4 BRA `(.L_x_31) ;  /* 0x000000000004c947 */ /* 0x000fea0003800000 */
[----:B------:R-:W-:Y:S05]  /*1c70*/  BPT.TRAP 0x1 ;  /* 0x000000040000795c */ /* 0x000fea0000300000 */
.L_x_31:
[----:B------:R-:W-:Y:S05]  /*1c80*/  BSYNC.RECONVERGENT B0 ;  /* 0x0000000000007941 */ /* 0x000fea0003800200 */
.L_x_30:
[----:B------:R-:W-:Y:S02]  /*1c90*/  UIADD3 UR13, UPT, UPT, UR17, 0x1, URZ ;  /* 0x00000001110d7890 */ /* 0x000fe4000fffe0ff */
[----:B------:R-:W-:Y:S02]  /*1ca0*/  ULEA UR32, UR17, UR4, 0xd ;  /* 0x0000000411207291 */ /* 0x000fe4000f8e68ff */
[----:B------:R-:W-:Y:S02]  /*1cb0*/  UISETP.NE.AND UP0, UPT, UR13, 0x14, UPT ;  /* 0x000000140d00788c */ /* 0x000fe4000bf05270 */
[----:B------:R-:W-:Y:S02]  /*1cc0*/  UIADD3 UR28, UP1, UPT, UR24, 0x80, URZ ;  /* 0x00000080181c7890 */ /* 0x000fe4000ff3e0ff */
[----:B------:R-:W-:Y:S02]  /*1cd0*/  USEL UR9, URZ, 0x1, UP0 ;  /* 0x00000001ff097887 */ /* 0x000fe40008000000 */
[----:B------:R-:W-:-:S02]  /*1ce0*/  USEL UR13, UR13, URZ, UP0 ;  /* 0x000000ff0d0d7287 */ /* 0x000fc40008000000 */
[----:B------:R-:W-:Y:S02]  /*1cf0*/  UIADD3 UR26, UP0, UPT, UR24, 0x180, URZ ;  /* 0x00000180181a7890 */ /* 0x000fe4000ff1e0ff */
[----:B------:R-:W-:Y:S01]  /*1d00*/  ULEA UR8, UR13, UR4, 0x3 ;  /* 0x000000040d087291 */ /* 0x000fe2000f8e18ff */
[----:B------:R-:W-:Y:S01]  /*1d10*/  LOP3.LUT R15, R15, UR9, RZ, 0x3c, !PT ;  /* 0x000000090f0f7c12 */ /* 0x000fe2000f8e3cff */
[----:B------:R-:W-:Y:S02]  /*1d20*/  ULOP3.LUT UR33, UR33, 0xfefffff8, URZ, 0xc0, !UPT ;  /* 0xfefffff821217892 */ /* 0x000fe4000f8ec0ff */
[----:B------:R-:W-:Y:S01]  /*1d30*/  UIADD3.X UR29, UPT, UPT, URZ, UR25, URZ, UP1, !UPT ;  /* 0x00000019ff1d7290 */ /* 0x000fe20008ffe4ff */
[----:B-1----:R-:W-:Y:S01]  /*1d40*/  SHF.L.U32 R2, R15, 0x1f, RZ ;  /* 0x0000001f0f027819 */ /* 0x002fe200000006ff */
[----:B------:R-:W-:Y:S02]  /*1d50*/  UIADD3 UR32, UPT, UPT, UR32, 0x4600, URZ ;  /* 0x0000460020207890 */ /* 0x000fe4000fffe0ff */
[----:B------:R-:W-:Y:S01]  /*1d60*/  UIADD3.X UR27, UPT, UPT, URZ, UR25, URZ, UP0, !UPT ;  /* 0x00000019ff1b7290 */ /* 0x000fe200087fe4ff */
[----:B------:R4:W1:Y:S01]  /*1d70*/  SYNCS.PHASECHK.TRANS64.TRYWAIT P0, [UR8+0xa0], R2 ;  /* 0x0000a002ff0075a7 */ /* 0x0008620008001108 */
[----:B------:R-:W-:Y:S01]  /*1d80*/  ULEA UR8, UR17, UR4, 0xb ;  /* 0x0000000411087291 */ /* 0x000fe2000f8e58ff */
[----:B------:R-:W-:Y:S01]  /*1d90*/  UMOV UR18, 0x0 ;  /* 0x0000000000127882 */ /* 0x000fe20000000000 */
[----:B------:R-:W-:-:S02]  /*1da0*/  UMOV UR19, 0x10000000 ;  /* 0x1000000000137882 */ /* 0x000fc40000000000 */
[----:B------:R-:W-:Y:S01]  /*1db0*/  UIADD3 UR8, UPT, UPT, UR8, 0x2c600, URZ ;  /* 0x0002c60008087890 */ /* 0x000fe2000fffe0ff */
[----:B------:R2:W-:Y:S01]  /*1dc0*/  UTMALDG.3D.2CTA [UR32], [UR28], desc[UR18] ;  /* 0x000012201c0075b4 */ /* 0x0005e20008211000 */
[----:B------:R-:W-:Y:S01]  /*1dd0*/  UMOV UR10, UR34 ;  /* 0x00000022000a7c82 */ /* 0x000fe20008000000 */
[----:B------:R-:W-:Y:S01]  /*1de0*/  UMOV UR12, UR36 ;  /* 0x00000024000c7c82 */ /* 0x000fe20008000000 */
[----:B------:R-:W-:Y:S01]  /*1df0*/  UMOV UR9, UR33 ;  /* 0x0000002100097c82 */ /* 0x000fe20008000000 */
[----:B------:R-:W-:Y:S01]  /*1e00*/  UMOV UR23, UR5 ;  /* 0x0000000500177c82 */ /* 0x000fe20008000000 */
[----:B------:R-:W-:-:S03]  /*1e10*/  UMOV UR17, UR13 ;  /* 0x0000000d00117c82 */ /* 0x000fc60008000000 */
[----:B------:R4:W-:Y:S01]  /*1e20*/  UTMALDG.3D.2CTA [UR8], [UR26], desc[UR18] ;  /* 0x000012081a0075b4 */ /* 0x0009e20008211000 */
[----:B--2---:R-:W-:Y:S01]  /*1e30*/  UIADD3 UR34, UPT, UPT, UR34, 0x40, URZ ;  /* 0x0000004022227890 */ /* 0x004fe2000fffe0ff */
[----:B------:R-:W-:Y:S11]  /*1e40*/  BRA.U UP2, `(.L_x_32) ;  /* 0xfffffffd024c7547 */ /* 0x000ff6000b83ffff */
.L_x_26:
[----:B----4-:R-:W-:Y:S01]  /*1e50*/  ULEA UR8, UR13, UR4, 0x3 ;  /* 0x000000040d087291 */ /* 0x010fe2000f8e18ff */
[----:B-1----:R-:W-:Y:S01]  /*1e60*/  SHF.L.U32 R2, R15, 0x1f, RZ ;  /* 0x0000001f0f027819 */ /* 0x002fe200000006ff */
[----:B------:R-:W-:Y:S01]  /*1e70*/  @!P1 SYNCS.ARRIVE.TRANS64.A1T0 RZ, [UR4+0x158], RZ ;  /* 0x000158ffffff99a7 */ /* 0x000fe20008100004 */
[----:B------:R-:W-:-:S06]  /*1e80*/  UISETP.GT.AND UP0, UPT, UR22, UR21, UPT ;  /* 0x000000151600728c */ /* 0x000fcc000bf04270 */
[----:B--2---:R1:W2:Y:S03]  /*1e90*/  SYNCS.PHASECHK.TRANS64.TRYWAIT P0, [UR8+0xa0], R2 ;  /* 0x0000a002ff0075a7 */ /* 0x0042a60008001108 */
[----:B------:R-:W-:Y:S05]  /*1ea0*/  BRA.U !UP0, `(.L_x_33) ;  /* 0x0000000108c07547 */ /* 0x000fea000b800000 */
[----:B------:R-:W-:Y:S01]  /*1eb0*/  UIADD3 UR26, UPT, UPT, UR14, UR23, URZ ;  /* 0x000000170e1a7290 */ /* 0x000fe2000fffe0ff */
[----:B------:R-:W-:-:S11]  /*1ec0*/  UMOV UR27, UR13 ;  /* 0x0000000d001b7c82 */ /* 0x000fd60008000000 */
.L_x_39:
[----:B------:R-:W-:Y:S01]  /*1ed0*/  ULEA UR17, UR27, UR4, 0x3 ;  /* 0x000000041b117291 */ /* 0x000fe2000f8e18ff */
[----:B--2---:R-:W-:Y:S01]  /*1ee0*/  @P5 MOV R3, 0x5000 ;  /* 0x0000500000035802 */ /* 0x004fe20000000f00 */
[----:B-12---:R-:W-:Y:S10]  /*1ef0*/  @P0 BRA `(.L_x_34) ;  /* 0x00000000000c0947 */ /* 0x006ff40003800000 */
[----:B------:R-:W-:-:S04]  /*1f00*/  SHF.L.U32 R5, R15, 0x1f, RZ ;  /* 0x0000001f0f057819 */ /* 0x000fc800000006ff */
[----:B------:R-:W2:Y:S02]  /*1f10*/  SYNCS.PHASECHK.TRANS64.TRYWAIT P0, [UR17+0xa0], R5 ;  /* 0x0000a005ff0075a7 */ /* 0x000ea40008001111 */
[----:B--2---:R-:W-:Y:S05]  /*1f20*/  @!P0 BRA `(.L_x_35) ;  /* 0x0000005c00308947 */ /* 0x004fea0003800000 */
.L_x_34:
[----:B------:R2:W-:Y:S01]  /*1f30*/  @P5 SYNCS.ARRIVE.TRANS64 RZ, [UR17], R3 ;  /* 0x00000003ffff59a7 */ /* 0x0005e20008000011 */
[----:B------:R-:W-:-:S04]  /*1f40*/  ULOP3.LUT UR8, UR7, 0x2, URZ, 0xfc, !UPT ;  /* 0x0000000207087892 */ /* 0x000fc8000f8efcff */
[----:B------:R-:W-:-:S09]  /*1f50*/  UISETP.NE.AND UP0, UPT, UR8, 0x2, UPT ;  /* 0x000000020800788c */ /* 0x000fd2000bf05270 */
[----:B------:R-:W-:Y:S05]  /*1f60*/  BRA.U UP0, `(.L_x_36) ;  /* 0x0000000100047547 */ /* 0x000fea000b800000 */
[----:B------:R-:W-:Y:S05]  /*1f70*/  BPT.TRAP 0x1 ;  /* 0x000000040000795c */ /* 0x000fea0000300000 */
.L_x_36:
[----:B------:R-:W-:Y:S04]  /*1f80*/  BSSY.RECONVERGENT B0, `(.L_x_37) ;  /* 0x0000003000007945 */ /* 0x000fe80003800200 */
[----:B------:R-:W-:Y:S05]  /*1f90*/  @!P4 BRA `(.L_x_38) ;  /* 0x000000000004c947 */ /* 0x000fea0003800000 */
[----:B------:R-:W-:Y:S05]  /*1fa0*/  BPT.TRAP 0x1 ;  /* 0x000000040000795c */ /* 0x000fea0000300000 */
.L_x_38:
[----:B------:R-:W-:Y:S05]  /*1fb0*/  BSYNC.RECONVERGENT B0 ;  /* 0x0000000000007941 */ /* 0x000fea0003800200 */
.L_x_37:
        /* <DEDUP_REMOVED lines=9> */
[----:B------:R-:W-:Y:S02]  /*2050*/  USHF.L.U32 UR18, UR23, 0x6, URZ ;  /* 0x0000000617127899 */ /* 0x000fe400080006ff */
[----:B------:R-:W-:Y:S01]  /*2060*/  ULOP3.LUT UR17, UR17, 0xfefffff8, URZ, 0xc0, !UPT ;  /* 0xfefffff811117892 */ /* 0x000fe2000f8ec0ff */
[----:B-1----:R-:W-:Y:S01]  /*2070*/  SHF.L.U32 R2, R15, 0x1f, RZ ;  /* 0x0000001f0f027819 */ /* 0x002fe200000006ff */
[----:B------:R-:W-:Y:S02]  /*2080*/  UIADD3 UR16, UPT, UPT, UR16, 0x4600, URZ ;  /* 0x0000460010107890 */ /* 0x000fe4000fffe0ff */
[----:B------:R-:W-:Y:S01]  /*2090*/  UIADD3.X UR33, UPT, UPT, URZ, UR25, URZ, UP1, !UPT ;  /* 0x00000019ff217290 */ /* 0x000fe20008ffe4ff */
[----:B------:R4:W1:Y:S01]  /*20a0*/  SYNCS.PHASECHK.TRANS64.TRYWAIT P0, [UR8+0xa0], R2 ;  /* 0x0000a002ff0075a7 */ /* 0x0008620008001108 */
[----:B------:R-:W-:-:S02]  /*20b0*/  ULEA UR8, UR27, UR4, 0xb ;  /* 0x000000041b087291 */ /* 0x000fc4000f8e58ff */
[----:B------:R-:W-:Y:S02]  /*20c0*/  UIADD3.X UR31, UPT, UPT, URZ, UR25, URZ, UP0, !UPT ;  /* 0x00000019ff1f7290 */ /* 0x000fe400087fe4ff */
[----:B------:R-:W-:Y:S01]  /*20d0*/  UIADD3 UR8, UPT, UPT, UR8, 0x2c600, URZ ;  /* 0x0002c60008087890 */ /* 0x000fe2000fffe0ff */
[----:B------:R-:W-:Y:S01]  /*20e0*/  UMOV UR28, 0x0 ;  /* 0x00000000001c7882 */ /* 0x000fe20000000000 */
[----:B------:R-:W-:Y:S01]  /*20f0*/  UMOV UR29, 0x10000000 ;  /* 0x10000000001d7882 */ /* 0x000fe20000000000 */
[----:B------:R-:W-:Y:S01]  /*2100*/  UMOV UR19, UR35 ;  /* 0x0000002300137c82 */ /* 0x000fe20008000000 */
[----:B------:R-:W-:Y:S01]  /*2110*/  UMOV UR20, UR36 ;  /* 0x0000002400147c82 */ /* 0x000fe20008000000 */
[----:B------:R-:W-:Y:S01]  /*2120*/  UMOV UR12, UR36 ;  /* 0x00000024000c7c82 */ /* 0x000fe20008000000 */
[----:B------:R-:W-:Y:S01]  /*2130*/  UMOV UR9, UR17 ;  /* 0x0000001100097c82 */ /* 0x000fe20008000000 */
[----:B------:R-:W-:Y:S01]  /*2140*/  UMOV UR10, UR18 ;  /* 0x00000012000a7c82 */ /* 0x000fe20008000000 */
[----:B------:R4:W-:Y:S01]  /*2150*/  UTMALDG.3D.2CTA [UR16], [UR32], desc[UR28] ;  /* 0x00001c10200075b4 */ /* 0x0009e20008211000 */
[----:B------:R-:W-:Y:S01]  /*2160*/  UIADD3 UR23, UPT, UPT, UR23, 0x1, URZ ;  /* 0x0000000117177890 */ /* 0x000fe2000fffe0ff */
[----:B------:R-:W-:-:S03]  /*2170*/  UMOV UR27, UR13 ;  /* 0x0000000d001b7c82 */ /* 0x000fc60008000000 */
[----:B------:R-:W-:Y:S01]  /*2180*/  UISETP.NE.AND UP0, UPT, UR23, UR26, UPT ;  /* 0x0000001a1700728c */ /* 0x000fe2000bf05270 */
[----:B------:R4:W-:Y:S08]  /*2190*/  UTMALDG.3D.2CTA [UR8], [UR30], desc[UR28] ;  /* 0x00001c081e0075b4 */ /* 0x0009f00008211000 */
[----:B----4-:R-:W-:Y:S05]  /*21a0*/  BRA.U UP0, `(.L_x_39) ;  /* 0xfffffffd00487547 */ /* 0x010fea000b83ffff */
.L_x_33:
[C---:B-1----:R-:W-:Y:S01]  /*21b0*/  LEA R2, R14.reuse, UR4, 0x3 ;  /* 0x000000040e027c11 */ /* 0x042fe2000f8e18ff */
[----:B------:R-:W-:Y:S01]  /*21c0*/  NOP ;  /* 0x0000000000007918 */ /* 0x000fe20000000000 */
[----:B--2---:R-:W-:Y:S02]  /*21d0*/  SHF.L.U32 R3, R13, 0x1f, RZ ;  /* 0x0000001f0d037819 */ /* 0x004fe400000006ff */
[----:B------:R-:W-:Y:S02]  /*21e0*/  LEA R4, R14, UR4, 0x4 ;  /* 0x000000040e047c11 */ /* 0x000fe4000f8e20ff */
[----:B------:R-:W1:Y:S02]  /*21f0*/  SYNCS.PHASECHK.TRANS64.TRYWAIT P0, [R2+URZ+0x160], R3 ;  /* 0x00016003020075a7 */ /* 0x000e6400080011ff */
[----:B-1----:R-:W-:Y:S05]  /*2200*/  @!P0 BRA `(.L_x_40) ;  /* 0x0000005800908947 */ /* 0x002fea0003800000 */
.L_x_133:
[----:B------:R-:W2:Y:S01]  /*2210*/  LDS.128 R4, [R4+0x1f0] ;  /* 0x0001f00004047984 */ /* 0x000ea20000000c00 */
[----:B------:R-:W-:Y:S01]  /*2220*/  ISETP.GE.AND P0, PT, R72, 0x1, PT ;  /* 0x000000014800780c */ /* 0x000fe20003f06270 */
[----:B-1----:R-:W-:Y:S01]  /*2230*/  VIADD R2, R2, 0x170 ;  /* 0x0000017002027836 */ /* 0x002fe20000000000 */
[----:B------:R-:W-:Y:S01]  /*2240*/  @!PT LDS RZ, [RZ] ;  /* 0x00000000fffff984 */ /* 0x000fe20000000800 */
[----:B------:R-:W-:Y:S01]  /*2250*/  @!PT LDS RZ, [RZ] ;  /* 0x00000000fffff984 */ /* 0x000fe20000000800 */
[----:B------:R-:W-:Y:S01]  /*2260*/  @!PT LDS RZ, [RZ] ;  /* 0x00000000fffff984 */ /* 0x000fe20000000800 */
[----:B------:R-:W-:Y:S01]  /*2270*/  @!PT LDS RZ, [RZ] ;  /* 0x00000000fffff984 */ /* 0x000fe20000000800 */
[----:B------:R1:W-:Y:S06]  /*2280*/  MEMBAR.ALL.CTA ;  /* 0x0000000000007992 */ /* 0x0003ec0000008000 */
[----:B-1----:R-:W1:Y:S01]  /*2290*/  FENCE.VIEW.ASYNC.S ;  /* 0x00000000000073c6 */ /* 0x002e620000000000 */
[----:B------:R-:W-:-:S04]  /*22a0*/  PRMT R2, RZ, 0x654, R2 ;  /* 0x00000654ff027816 */ /* 0x000fc80000000002 */
[----:B-1----:R1:W-:Y:S01]  /*22b0*/  SYNCS.ARRIVE.TRANS64.RED.A1T0 RZ, [R2+URZ], RZ ;  /* 0x000000ff02ff79a7 */ /* 0x0023e200081004ff */
[----:B--2---:R-:W-:-:S13]  /*22c0*/  LOP3.LUT P2, RZ, R6, 0x1, RZ, 0xc0, !PT ;  /* 0x0000000106ff7812 */ /* 0x004fda000784c0ff */
[----:B------:R-:W-:Y:S01]  /*22d0*/  @P2 SHF.R.U32.HI R3, RZ, 0x10, R5 ;  /* 0x00000010ff032819 */ /* 0x000fe20000011605 */
[----:B------:R-:W-:Y:S01]  /*22e0*/  VOTEU.ANY UP0, P2 ;  /* 0x0000000000ff7886 */ /* 0x000fe20001000100 */
[----:B------:R-:W-:Y:S02]  /*22f0*/  @P2 MOV R11, R4 ;  /* 0x00000004000b2202 */ /* 0x000fe40000000f00 */
[----:B------:R-:W-:Y:S02]  /*2300*/  @P2 R2UR.BROADCAST UR8, R3 ;  /* 0x00000000030822ca */ /* 0x000fe400008e0000 */
[----:B------:R-:W-:-:S11]  /*2310*/  @P2 LOP3.LUT R8, R5, 0xffff, RZ, 0xc0, !PT ;  /* 0x0000ffff05082812 */ /* 0x000fd600078ec0ff */
[----:B------:R-:W-:Y:S01]  /*2320*/  @UP0 UMOV UR36, UR8 ;  /* 0x0000000800240c82 */ /* 0x000fe20008000000 */
[----:B-1----:R-:W-:Y:S05]  /*2330*/  @!P0 BRA `(.L_x_41) ;  /* 0x0000000000b88947 */ /* 0x002fea0003800000 */
[----:B------:R-:W3:Y:S01]  /*2340*/  LDC.64 R4, c[0x0][0xb18] ;  /* 0x0002c600ff047b82 */ /* 0x000ee20000000a00 */
[----:B------:R-:W-:-:S07]  /*2350*/  ISETP.NE.AND P3, PT, R72, 0x1, PT ;  /* 0x000000014800780c */ /* 0x000fce0003f65270 */
[----:B------:R-:W1:Y:S08]  /*2360*/  LDC.64 R6, c[0x0][0xb10] ;  /* 0x0002c400ff067b82 */ /* 0x000e700000000a00 */
[----:B------:R-:W2:Y:S08]  /*2370*/  LDC R18, c[0x0][0xb20] ;  /* 0x0002c800ff127b82 */ /* 0x000eb00000000800 */
[----:B------:R-:W4:Y:S01]  /*2380*/  LDC R20, c[0x0][0xb0c] ;  /* 0x0002c300ff147b82 */ /* 0x000f220000000800 */
[----:B---3--:R-:W-:Y:S01]  /*2390*/  IMAD.HI.U32 R19, R0, R5, RZ ;  /* 0x0000000500137227 */ /* 0x008fe200078e00ff */
[----:B------:R-:W-:-:S03]  /*23a0*/  ISETP.NE.AND P0, PT, R4, 0x1, PT ;  /* 0x000000010400780c */ /* 0x000fc60003f05270 */
[----:B------:R-:W-:-:S03]  /*23b0*/  IMAD.HI.U32 R5, R8, R5, RZ ;  /* 0x0000000508057227 */ /* 0x000fc600078e00ff */
[----:B------:R-:W3:Y:S01]  /*23c0*/  LDC.64 R2, c[0x0][0xb28] ;  /* 0x0002ca00ff027b82 */ /* 0x000ee20000000a00 */
[----:B-1----:R-:W-:-:S04]  /*23d0*/  IMAD.HI.U32 R22, R9, R6, RZ ;  /* 0x0000000609167227 */ /* 0x002fc800078e00ff */
[----:B------:R-:W-:Y:S01]  /*23e0*/  IMAD.HI.U32 R24, R11, R6, RZ ;  /* 0x000000060b187227 */ /* 0x000fe200078e00ff */
[----:B------:R-:W-:Y:S02]  /*23f0*/  SHF.R.U32.HI R22, RZ, R7, R22 ;  /* 0x00000007ff167219 */ /* 0x000fe40000011616 */
[-C--:B--2---:R-:W-:Y:S02]  /*2400*/  SHF.R.U32.HI R19, RZ, R18.reuse, R19 ;  /* 0x00000012ff137219 */ /* 0x084fe40000011613 */
[----:B------:R-:W-:Y:S02]  /*2410*/  SHF.R.U32.HI R5, RZ, R18, R5 ;  /* 0x00000012ff057219 */ /* 0x000fe40000011605 */
[----:B------:R-:W-:Y:S02]  /*2420*/  SEL R19, R0, R19, !P0 ;  /* 0x0000001300137207 */ /* 0x000fe40004000000 */
[----:B------:R-:W-:Y:S02]  /*2430*/  SHF.R.U32.HI R24, RZ, R7, R24 ;  /* 0x00000007ff187219 */ /* 0x000fe40000011618 */
[----:B----4-:R-:W-:-:S02]  /*2440*/  ISETP.NE.AND P1, PT, R20, 0x1, PT ;  /* 0x000000011400780c */ /* 0x010fc40003f25270 */
[----:B------:R-:W-:Y:S02]  /*2450*/  SEL R5, R8, R5, !P0 ;  /* 0x0000000508057207 */ /* 0x000fe40004000000 */
[----:B------:R-:W-:Y:S02]  /*2460*/  SEL R21, R9, R22, !P1 ;  /* 0x0000001609157207 */ /* 0x000fe40004800000 */
[----:B------:R-:W-:Y:S01]  /*2470*/  SEL R7, R11, R24, !P1 ;  /* 0x000000180b077207 */ /* 0x000fe20004800000 */
[----:B---3--:R-:W-:-:S04]  /*2480*/  IMAD.HI.U32 R22, R19, R2, RZ ;  /* 0x0000000213167227 */ /* 0x008fc800078e00ff */
[----:B------:R-:W-:Y:S01]  /*2490*/  IMAD.HI.U32 R6, R21, R2, RZ ;  /* 0x0000000215067227 */ /* 0x000fe200078e00ff */
[----:B------:R-:W-:-:S04]  /*24a0*/  @P3 SHF.R.U32.HI R19, RZ, R3, R22 ;  /* 0x00000003ff133219 */ /* 0x000fc80000011616 */
[----:B------:R-:W-:Y:S01]  /*24b0*/  @P3 SHF.R.U32.HI R21, RZ, R3, R6 ;  /* 0x00000003ff153219 */ /* 0x000fe20000011606 */
[----:B------:R-:W-:-:S04]  /*24c0*/  IMAD R19, R72, R19, RZ ;  /* 0x0000001348137224 */ /* 0x000fc800078e02ff */
[----:B------:R-:W-:Y:S01]  /*24d0*/  IMAD R6, R72, R21, RZ ;  /* 0x0000001548067224 */ /* 0x000fe200078e02ff */
[C---:B------:R-:W-:Y:S02]  /*24e0*/  ISETP.GE.AND P0, PT, R5.reuse, R19, PT ;  /* 0x000000130500720c */ /* 0x040fe40003f06270 */
[----:B------:R-:W-:Y:S02]  /*24f0*/  IADD3 R19, PT, PT, -R5, RZ, RZ ;  /* 0x000000ff05137210 */ /* 0x000fe40007ffe1ff */
[----:B------:R-:W-:Y:S01]  /*2500*/  ISETP.GE.OR P0, PT, R7, R6, P0 ;  /* 0x000000060700720c */ /* 0x000fe20000706670 */
[----:B------:R-:W-:-:S04]  /*2510*/  IMAD.HI.U32 R6, R5, R2, RZ ;  /* 0x0000000205067227 */ /* 0x000fc800078e00ff */
[----:B------:R-:W-:Y:S01]  /*2520*/  IMAD R8, R4, R19, R8 ;  /* 0x0000001304087224 */ /* 0x000fe200078e0208 */
[----:B------:R-:W-:-:S04]  /*2530*/  SHF.R.U32.HI R6, RZ, R3, R6 ;  /* 0x00000003ff067219 */ /* 0x000fc80000011606 */
[----:B------:R-:W-:-:S03]  /*2540*/  SEL R6, R5, R6, !P3 ;  /* 0x0000000605067207 */ /* 0x000fc60005800000 */
[----:B------:R-:W-:-:S04]  /*2550*/  @!P0 IMAD.HI.U32 R18, R7, R2, RZ ;  /* 0x0000000207128227 */ /* 0x000fc800078e00ff */
[----:B------:R-:W-:Y:S01]  /*2560*/  IMAD.MOV R2, RZ, RZ, -R6 ;  /* 0x000000ffff027224 */ /* 0x000fe200078e0a06 */
[----:B------:R-:W-:-:S03]  /*2570*/  @!P0 SHF.R.U32.HI R18, RZ, R3, R18 ;  /* 0x00000003ff128219 */ /* 0x000fc60000011612 */
[----:B------:R-:W-:Y:S01]  /*2580*/  IMAD R2, R72, R2, R5 ;  /* 0x0000000248027224 */ /* 0x000fe200078e0205 */
        /* <DEDUP_REMOVED lines=9> */
.L_x_41:
[----:B------:R-:W1:Y:S02]  /*2620*/  LDCU UR8, c[0x0][0xb30] ;  /* 0x00016600ff0877ac */ /* 0x000e640008000800 */
[----:B-1----:R-:W-:-:S09]  /*2630*/  UISETP.NE.AND UP0, UPT, UR8, 0x1, UPT ;  /* 0x000000010800788c */ /* 0x002fd2000bf05270 */
[----:B------:R-:W-:Y:S05]  /*2640*/  BRA.U UP0, `(.L_x_42) ;  /* 0x0000000100407547 */ /* 0x000fea000b800000 */
[----:B------:R-:W1:Y:S08]  /*2650*/  LDC.64 R4, c[0x0][0xb10] ;  /* 0x0002c400ff047b82 */ /* 0x000e700000000a00 */
[----:B------:R-:W2:Y:S08]  /*2660*/  LDC.64 R2, c[0x0][0xb18] ;  /* 0x0002c600ff027b82 */ /* 0x000eb00000000a00 */
[----:B------:R-:W4:Y:S08]  /*2670*/  LDC R6, c[0x0][0xb20] ;  /* 0x0002c800ff067b82 */ /* 0x000f300000000800 */
[----:B------:R-:W3:Y:S01]  /*2680*/  LDC R18, c[0x0][0xb0c] ;  /* 0x0002c300ff127b82 */ /* 0x000ee20000000800 */
[----:B-1----:R-:W-:-:S05]  /*2690*/  IMAD.HI.U32 R4, R11, R4, RZ ;  /* 0x000000040b047227 */ /* 0x002fca00078e00ff */
[----:B------:R-:W-:Y:S01]  /*26a0*/  SHF.R.U32.HI R4, RZ, R5, R4 ;  /* 0x00000005ff047219 */ /* 0x000fe20000011604 */
[----:B--2---:R-:W-:Y:S01]  /*26b0*/  IMAD.HI.U32 R3, R8, R3, RZ ;  /* 0x0000000308037227 */ /* 0x004fe200078e00ff */
[----:B------:R-:W-:-:S04]  /*26c0*/  ISETP.NE.AND P0, PT, R2, 0x1, PT ;  /* 0x000000010200780c */ /* 0x000fc80003f05270 */
[----:B----4-:R-:W-:-:S04]  /*26d0*/  SHF.R.U32.HI R3, RZ, R6, R3 ;  /* 0x00000006ff037219 */ /* 0x010fc80000011603 */
[----:B------:R-:W-:Y:S02]  /*26e0*/  SEL R3, R8, R3, !P0 ;  /* 0x0000000308037207 */ /* 0x000fe40004000000 */
[----:B---3--:R-:W-:-:S04]  /*26f0*/  ISETP.NE.AND P1, PT, R18, 0x1, PT ;  /* 0x000000011200780c */ /* 0x008fc80003f25270 */
[----:B------:R-:W-:-:S05]  /*2700*/  SEL R4, R11, R4, !P1 ;  /* 0x000000040b047207 */ /* 0x000fca0004800000 */
[----:B------:R-:W-:Y:S02]  /*2710*/  IMAD.IADD R5, R3, 0x1, -R4 ;  /* 0x0000000103057824 */ /* 0x000fe400078e0a04 */
[----:B------:R-:W-:Y:S02]  /*2720*/  IMAD.IADD R3, R4, 0x1, -R3 ;  /* 0x0000000104037824 */ /* 0x000fe400078e0a03 */
[----:B------:R-:W-:Y:S02]  /*2730*/  IMAD R11, R5, R18, R11 ;  /* 0x00000012050b7224 */ /* 0x000fe400078e020b */
[----:B------:R-:W-:-:S07]  /*2740*/  IMAD R8, R3, R2, R8 ;  /* 0x0000000203087224 */ /* 0x000fce00078e0208 */
.L_x_42:
[----:B------:R-:W-:Y:S01]  /*2750*/  VIADD R14, R14, 0x1 ;  /* 0x000000010e0e7836 */ /* 0x000fe20000000000 */
[----:B------:R-:W-:Y:S01]  /*2760*/  PLOP3.LUT P1, PT, PT, PT, PT, 0x80, 0x8 ;  /* 0x000000000008781c */ /* 0x000fe20003f2f070 */
[----:B------:R-:W-:Y:S02]  /*2770*/  IMAD.IADD R155, R11, 0x1, R154 ;  /* 0x000000010b9b7824 */ /* 0x000fe400078e029a */
[----:B------:R-:W-:Y:S01]  /*2780*/  IMAD.IADD R164, R8, 0x1, R143 ;  /* 0x0000000108a47824 */ /* 0x000fe200078e028f */
[----:B------:R-:W-:-:S04]  /*2790*/  ISETP.NE.AND P0, PT, R14, 0x2, PT ;  /* 0x000000020e00780c */ /* 0x000fc80003f05270 */
[----:B------:R-:W-:Y:S02]  /*27a0*/  SEL R2, RZ, 0x1, P0 ;  /* 0x00000001ff027807 */ /* 0x000fe40000000000 */
[----:B------:R-:W-:Y:S02]  /*27b0*/  SEL R14, R14, RZ, P0 ;  /* 0x000000ff0e0e7207 */ /* 0x000fe40000000000 */
[----:B------:R-:W-:Y:S01]  /*27c0*/  LOP3.LUT R13, R13, R2, RZ, 0x3c, !PT ;  /* 0x000000020d0d7212 */ /* 0x000fe200078e3cff */
[----:B------:R-:W-:Y:S06]  /*27d0*/  @P2 BRA `(.L_x_43) ;  /* 0xfffffff000582947 */ /* 0x000fec000383ffff */
[----:B------:R-:W-:Y:S01]  /*27e0*/  UIADD3 UR4, UPT, UPT, UR4, 0xa0, URZ ;  /* 0x000000a004047890 */ /* 0x000fe2000fffe0ff */
[----:B------:R-:W-:-:S03]  /*27f0*/  SHF.L.U32 R3, R15, 0x1f, RZ ;  /* 0x0000001f0f037819 */ /* 0x000fc600000006ff */
[----:B------:R-:W-:-:S09]  /*2800*/  ULEA UR5, UR13, UR4, 0x3 ;  /* 0x000000040d057291 */ /* 0x000fd2000f8e18ff */
[----:B------:R-:W1:Y:S02]  /*2810*/  SYNCS.PHASECHK.TRANS64.TRYWAIT P0, [UR5], R3 ;  /* 0x00000003ff0075a7 */ /* 0x000e640008001105 */
[----:B-1----:R-:W-:Y:S05]  /*2820*/  @!P0 BRA `(.L_x_44) ;  /* 0x00000054001c8947 */ /* 0x002fea0003800000 */
.L_x_135:
[----:B------:R-:W-:-:S04]  /*2830*/  UIADD3 UR6, UPT, UPT, UR13, 0x1, URZ ;  /* 0x000000010d067890 */ /* 0x000fc8000fffe0ff */
[----:B------:R-:W-:-:S04]  /*2840*/  UISETP.NE.AND UP0, UPT, UR6, 0x14, UPT ;  /* 0x000000140600788c */ /* 0x000fc8000bf05270 */
[----:B------:R-:W-:Y:S02]  /*2850*/  USEL UR7, URZ, 0x1, UP0 ;  /* 0x00000001ff077887 */ /* 0x000fe40008000000 */
[----:B------:R-:W-:-:S04]  /*2860*/  USEL UR6, UR6, URZ, UP0 ;  /* 0x000000ff06067287 */ /* 0x000fc80008000000 */
[----:B------:R-:W-:Y:S01]  /*2870*/  ULEA UR5, UR6, UR4, 0x3 ;  /* 0x0000000406057291 */ /* 0x000fe2000f8e18ff */
[----:B------:R-:W-:-:S04]  /*2880*/  LOP3.LUT R2, R15, UR7, RZ, 0x3c, !PT ;  /* 0x000000070f027c12 */ /* 0x000fc8000f8e3cff */
[----:B-1----:R-:W-:-:S04]  /*2890*/  SHF.L.U32 R3, R2, 0x1f, RZ ;  /* 0x0000001f02037819 */ /* 0x002fc800000006ff */
[----:B------:R-:W1:Y:S02]  /*28a0*/  SYNCS.PHASECHK.TRANS64.TRYWAIT P0, [UR5], R3 ;  /* 0x00000003ff0075a7 */ /* 0x000e640008001105 */
[----:B-1----:R-:W-:Y:S05]  /*28b0*/  @!P0 BRA `(.L_x_45) ;  /* 0x0000005400108947 */ /* 0x002fea0003800000 */
.L_x_137:
        /* <DEDUP_REMOVED lines=9> */
.L_x_139:
        /* <DEDUP_REMOVED lines=9> */
.L_x_141:
        /* <DEDUP_REMOVED lines=9> */
.L_x_143:
        /* <DEDUP_REMOVED lines=9> */
.L_x_145:
        /* <DEDUP_REMOVED lines=9> */
.L_x_147:
        /* <DEDUP_REMOVED lines=9> */
.L_x_149:
        /* <DEDUP_REMOVED lines=9> */
.L_x_151:
        /* <DEDUP_REMOVED lines=9> */
.L_x_153:
        /* <DEDUP_REMOVED lines=9> */
.L_x_155:
        /* <DEDUP_REMOVED lines=9> */
.L_x_157:
        /* <DEDUP_REMOVED lines=9> */
.L_x_159:
        /* <DEDUP_REMOVED lines=9> */
.L_x_161:
        /* <DEDUP_REMOVED lines=9> */
.L_x_163:
        /* <DEDUP_REMOVED lines=9> */
.L_x_165:
        /* <DEDUP_REMOVED lines=9> */
.L_x_167:
        /* <DEDUP_REMOVED lines=9> */
.L_x_169:
        /* <DEDUP_REMOVED lines=9> */
.L_x_171:
[----:B------:R-:W-:-:S04]  /*3250*/  UIADD3 UR6, UPT, UPT, UR6, 0x1, URZ ;  /* 0x0000000106067890 */ /* 0x000fc8000fffe0ff */
[----:B------:R-:W-:-:S04]  /*3260*/  UISETP.NE.AND UP0, UPT, UR6, 0x14, UPT ;  /* 0x000000140600788c */ /* 0x000fc8000bf05270 */
[----:B------:R-:W-:Y:S02]  /*3270*/  USEL UR5, URZ, 0x1, UP0 ;  /* 0x00000001ff057887 */ /* 0x000fe40008000000 */
[----:B------:R-:W-:-:S04]  /*3280*/  USEL UR6, UR6, URZ, UP0 ;  /* 0x000000ff06067287 */ /* 0x000fc80008000000 */
[----:B------:R-:W-:Y:S01]  /*3290*/  ULEA UR6, UR6, UR4, 0x3 ;  /* 0x0000000406067291 */ /* 0x000fe2000f8e18ff */
[----:B-1----:R-:W-:-:S04]  /*32a0*/  LOP3.LUT R3, R2, UR5, RZ, 0x3c, !PT ;  /* 0x0000000502037c12 */ /* 0x002fc8000f8e3cff */
[----:B------:R-:W-:Y:S01]  /*32b0*/  SHF.L.U32 R3, R3, 0x1f, RZ ;  /* 0x0000001f03037819 */ /* 0x000fe200000006ff */
[----:B---3--:R-:W-:-:S07]  /*32c0*/  IMAD.U32 R0, RZ, RZ, UR6 ;  /* 0x00000006ff007e24 */ /* 0x008fce000f8e00ff */
.L_x_63:
[----:B-1----:R1:W2:Y:S02]  /*32d0*/  SYNCS.PHASECHK.TRANS64.TRYWAIT P0, [R0+URZ], R3 ;  /* 0x00000003000075a7 */ /* 0x0022a400080011ff */
[----:B--2---:R-:W-:Y:S05]  /*32e0*/  @!P0 NANOSLEEP.SYNCS 0x989680 ;  /* 0x009896800000895d */ /* 0x004fea0003900000 */
[----:B------:R-:W2:Y:S02]  /*32f0*/  @!P0 SYNCS.PHASECHK.TRANS64 P0, [R0+URZ], R3 ;  /* 0x00000003000085a7 */ /* 0x000ea400080010ff */
[----:B--2---:R-:W-:Y:S05]  /*3300*/  @P0 EXIT ;  /* 0x000000000000094d */ /* 0x004fea0003800000 */
[----:B------:R-:W-:Y:S05]  /*3310*/  BRA `(.L_x_63) ;  /* 0xfffffffc00ec7947 */ /* 0x000fea000383ffff */
.L_x_23:
[----:B------:R-:W-:-:S04]  /*3320*/  UISETP.NE.AND UP1, UPT, UR37, URZ, UPT ;  /* 0x000000ff2500728c */ /* 0x000fc8000bf25270 */
[----:B------:R-:W-:-:S09]  /*3330*/  UISETP.NE.OR UP1, UPT, UR10, 0x1, UP1 ;  /* 0x000000010a00788c */ /* 0x000fd20008f25670 */
[----:B------:R-:W-:Y:S05]  /*3340*/  BRA.U UP1, `(.L_x_64) ;  /* 0x00000005014c7547 */ /* 0x000fea000b800000 */
[----:B------:R-:W-:Y:S01]  /*3350*/  HFMA2 R11, -RZ, RZ, 0, 0 ;  /* 0x00000000ff0b7431 */ /* 0x000fe200000001ff */
[----:B------:R-:W-:Y:S01]  /*3360*/  ISETP.GE.U32.AND P2, PT, R10, 0x2, PT ;  /* 0x000000020a00780c */ /* 0x000fe20003f46070 */
[----:B------:R-:W-:Y:S01]  /*3370*/  IMAD.MOV.U32 R12, RZ, RZ, 0x1 ;  /* 0x00000001ff0c7424 */ /* 0x000fe200078e00ff */
[----:B------:R-:W-:Y:S01]  /*3380*/  CS2R R8, SRZ ;  /* 0x0000000000087805 */ /* 0x000fe2000001ff00 */
[----:B------:R-:W-:Y:S01]  /*3390*/  IMAD.MOV.U32 R3, RZ, RZ, RZ ;  /* 0x000000ffff037224 */ /* 0x000fe200078e00ff */
[----:B------:R-:W-:Y:S01]  /*33a0*/  UMOV UR4, 0x400 ;  /* 0x0000040000047882 */ /* 0x000fe20000000000 */
[----:B------:R-:W-:Y:S01]  /*33b0*/  UMOV UR6, URZ ;  /* 0x000000ff00067c82 */ /* 0x000fe20008000000 */
[----:B------:R-:W-:-:S12]  /*33c0*/  ULEA UR37, UR37, UR4, 0x18 ;  /* 0x0000000425257291 */ /* 0x000fd8000f8ec0ff */
.L_x_68:
[----:B------:R-:W-:Y:S02]  /*33d0*/  LEA R0, R3, UR37, 0x3 ;  /* 0x0000002503007c11 */ /* 0x000fe4000f8e18ff */
[----:B------:R-:W-:-:S03]  /*33e0*/  SHF.L.U32 R5, R8, 0x1f, RZ ;  /* 0x0000001f08057819 */ /* 0x000fc600000006ff */
[----:B------:R-:W-:Y:S01]  /*33f0*/  VIADD R4, R0, 0x1d0 ;  /* 0x000001d000047836 */ /* 0x000fe20000000000 */
[----:B------:R-:W1:Y:S02]  /*3400*/  SYNCS.PHASECHK.TRANS64.TRYWAIT P0, [R0+URZ+0x1c0], R5 ;  /* 0x0001c005000075a7 */ /* 0x000e6400080011ff */
[----:B-1----:R-:W-:Y:S05]  /*3410*/  @!P0 BRA `(.L_x_65) ;  /* 0x0000004c00e88947 */ /* 0x002fea0003800000 */
.L_x_172:
[----:B------:R-:W-:Y:S01]  /*3420*/  ULEA UR5, UR6, UR37, 0x3 ;  /* 0x0000002506057291 */ /* 0x000fe2000f8e18ff */
[----:B------:R-:W-:Y:S01]  /*3430*/  PRMT R4, RZ, 0x654, R4 ;  /* 0x00000654ff047816 */ /* 0x000fe20000000004 */
[----:B-1----:R-:W-:Y:S01]  /*3440*/  @!P2 IMAD.MOV.U32 R5, RZ, RZ, 0x10 ;  /* 0x00000010ff05a424 */ /* 0x002fe200078e00ff */
[----:B------:R-:W-:Y:S01]  /*3450*/  SHF.L.U32 R7, R12, 0x1f, RZ ;  /* 0x0000001f0c077819 */ /* 0x000fe200000006ff */
[----:B------:R-:W-:Y:S01]  /*3460*/  UIADD3 UR4, UPT, UPT, UR5, 0x160, URZ ;  /* 0x0000016005047890 */ /* 0x000fe2000fffe0ff */
[----:B------:R1:W-:Y:S05]  /*3470*/  SYNCS.ARRIVE.TRANS64.RED.A1T0 RZ, [R4+URZ], RZ ;  /* 0x000000ff04ff79a7 */ /* 0x0003ea00081004ff */
[----:B------:R-:W-:Y:S01]  /*3480*/  IMAD.U32 R13, RZ, RZ, UR4 ;  /* 0x00000004ff0d7e24 */ /* 0x000fe2000f8e00ff */
[----:B------:R-:W2:Y:S04]  /*3490*/  SYNCS.PHASECHK.TRANS64.TRYWAIT P0, [UR5+0x170], R7 ;  /* 0x00017007ff0075a7 */ /* 0x000ea80008001105 */
[----:B------:R-:W-:Y:S01]  /*34a0*/  PRMT R13, R10, 0x654, R13 ;  /* 0x000006540a0d7816 */ /* 0x000fe2000000000d */
[----:B-12---:R-:W-:Y:S06]  /*34b0*/  @!P0 BRA `(.L_x_66) ;  /* 0x0000004c00d48947 */ /* 0x006fec0003800000 */
.L_x_174:
[----:B------:R-:W-:Y:S01]  /*34c0*/  ULEA UR4, UR6, UR37, 0x4 ;  /* 0x0000002506047291 */ /* 0x000fe2000f8e20ff */
[----:B------:R-:W-:Y:S01]  /*34d0*/  SEL R2, R13, R2, !P2 ;  /* 0x000000020d027207 */ /* 0x000fe20005000000 */
[----:B------:R-:W-:Y:S01]  /*34e0*/  UIADD3 UR5, UPT, UPT, UR5, 0x160, URZ ;  /* 0x0000016005057890 */ /* 0x000fe2000fffe0ff */
[----:B-1----:R-:W-:Y:S01]  /*34f0*/  LEA R0, R11, UR37, 0x3 ;  /* 0x000000250b007c11 */ /* 0x002fe2000f8e18ff */
[----:B------:R-:W-:Y:S01]  /*3500*/  UIADD3 UR4, UPT, UPT, UR4, 0x1f0, URZ ;  /* 0x000001f004047890 */ /* 0x000fe2000fffe0ff */
[----:B------:R1:W-:Y:S01]  /*3510*/  @!P2 SYNCS.ARRIVE.TRANS64.RED RZ, [R2+URZ], R5 ;  /* 0x0000000502ffa9a7 */ /* 0x0003e200080004ff */
[----:B------:R-:W-:Y:S01]  /*3520*/  UIADD3 UR6, UPT, UPT, UR6, 0x1, URZ ;  /* 0x0000000106067890 */ /* 0x000fe2000fffe0ff */
[----:B------:R-:W-:-:S03]  /*3530*/  VIADD R3, R3, 0x1 ;  /* 0x0000000103037836 */ /* 0x000fc60000000000 */
[----:B------:R-:W-:Y:S02]  /*3540*/  UISETP.NE.AND UP0, UPT, UR6, 0x2, UPT ;  /* 0x000000020600788c */ /* 0x000fe4000bf05270 */
[----:B------:R-:W-:Y:S01]  /*3550*/  ISETP.NE.AND P0, PT, R3, 0x2, PT ;  /* 0x000000020300780c */ /* 0x000fe20003f05270 */
[----:B------:R-:W-:Y:S06]  /*3560*/  UGETNEXTWORKID.BROADCAST [UR4], [UR5] ;  /* 0x00000000040073ca */ /* 0x000fec0008000100 */
[----:B------:R-:W-:Y:S02]  /*3570*/  USEL UR4, URZ, 0x1, UP0 ;  /* 0x00000001ff047887 */ /* 0x000fe40008000000 */
[----:B------:R-:W-:-:S04]  /*3580*/  USEL UR6, UR6, URZ, UP0 ;  /* 0x000000ff06067287 */ /* 0x000fc80008000000 */
[----:B------:R-:W-:Y:S02]  /*3590*/  LOP3.LUT R12, R12, UR4, RZ, 0x3c, !PT ;  /* 0x000000040c0c7c12 */ /* 0x000fe4000f8e3cff */
[----:B-1----:R-:W-:-:S04]  /*35a0*/  SHF.L.U32 R5, R9, 0x1f, RZ ;  /* 0x0000001f09057819 */ /* 0x002fc800000006ff */
[----:B------:R-:W1:Y:S02]  /*35b0*/  SYNCS.PHASECHK.TRANS64.TRYWAIT P1, [R0+URZ+0x160], R5 ;  /* 0x00016005000075a7 */ /* 0x000e6400080211ff */
[----:B-1----:R-:W-:Y:S05]  /*35c0*/  @!P1 BRA `(.L_x_67) ;  /* 0x0000004c00a89947 */ /* 0x002fea0003800000 */
.L_x_175:
[----:B------:R-:W-:Y:S01]  /*35d0*/  LEA R4, R11, UR37, 0x4 ;  /* 0x000000250b047c11 */ /* 0x000fe2000f8e20ff */
[----:B-1----:R-:W-:Y:S01]  /*35e0*/  VIADD R0, R0, 0x170 ;  /* 0x0000017000007836 */ /* 0x002fe20000000000 */
[----:B------:R-:W-:Y:S01]  /*35f0*/  SEL R3, R3, RZ, P0 ;  /* 0x000000ff03037207 */ /* 0x000fe20000000000 */
[----:B------:R-:W-:-:S03]  /*3600*/  VIADD R11, R11, 0x1 ;  /* 0x000000010b0b7836 */ /* 0x000fc60000000000 */
[----:B------:R-:W1:Y:S01]  /*3610*/  LDS.128 R4, [R4+0x1f0] ;  /* 0x0001f00004047984 */ /* 0x000e620000000c00 */
[----:B------:R-:W-:Y:S02]  /*3620*/  PRMT R0, RZ, 0x654, R0 ;  /* 0x00000654ff007816 */ /* 0x000fe40000000000 */
[C---:B------:R-:W-:Y:S01]  /*3630*/  ISETP.NE.AND P1, PT, R11.reuse, 0x2, PT ;  /* 0x000000020b00780c */ /* 0x040fe20003f25270 */
[----:B------:R-:W-:Y:S01]  /*3640*/  @!PT LDS RZ, [RZ] ;  /* 0x00000000fffff984 */ /* 0x000fe20000000800 */
[----:B------:R-:W-:Y:S01]  /*3650*/  @!PT LDS RZ, [RZ] ;  /* 0x00000000fffff984 */ /* 0x000fe20000000800 */
[----:B------:R-:W-:Y:S01]  /*3660*/  @!PT LDS RZ, [RZ] ;  /* 0x00000000fffff984 */ /* 0x000fe20000000800 */
[----:B------:R-:W-:Y:S01]  /*3670*/  @!PT LDS RZ, [RZ] ;  /* 0x00000000fffff984 */ /* 0x000fe20000000800 */
[----:B------:R2:W-:Y:S06]  /*3680*/  MEMBAR.ALL.CTA ;  /* 0x0000000000007992 */ /* 0x0005ec0000008000 */
[----:B--2---:R-:W2:Y:S01]  /*3690*/  FENCE.VIEW.ASYNC.S ;  /* 0x00000000000073c6 */ /* 0x004ea20000000000 */
[----:B------:R-:W-:Y:S01]  /*36a0*/  SEL R11, R11, RZ, P1 ;  /* 0x000000ff0b0b7207 */ /* 0x000fe20000800000 */
[----:B--2---:R2:W-:Y:S01]  /*36b0*/  SYNCS.ARRIVE.TRANS64.RED.A1T0 RZ, [R0+URZ], RZ ;  /* 0x000000ff00ff79a7 */ /* 0x0045e200081004ff */
[----:B-1----:R-:W-:-:S02]  /*36c0*/  LOP3.LUT P3, RZ, R6, 0x1, RZ, 0xc0, !PT ;  /* 0x0000000106ff7812 */ /* 0x002fc4000786c0ff */
[----:B------:R-:W-:-:S04]  /*36d0*/  SEL R5, RZ, 0x1, P0 ;  /* 0x00000001ff057807 */ /* 0x000fc80000000000 */
[----:B------:R-:W-:Y:S02]  /*36e0*/  LOP3.LUT R8, R8, R5, RZ, 0x3c, !PT ;  /* 0x0000000508087212 */ /* 0x000fe400078e3cff */
[----:B--2---:R-:W-:-:S04]  /*36f0*/  SEL R0, RZ, 0x1, P1 ;  /* 0x00000001ff007807 */ /* 0x004fc80000800000 */
[----:B------:R-:W-:Y:S01]  /*3700*/  LOP3.LUT R9, R9, R0, RZ, 0x3c, !PT ;  /* 0x0000000009097212 */ /* 0x000fe200078e3cff */
[----:B------:R-:W-:Y:S06]  /*3710*/  @P3 BRA `(.L_x_68) ;  /* 0xfffffffc002c3947 */ /* 0x000fec000383ffff */
[----:B------:R-:W-:Y:S01]  /*3720*/  ULEA UR5, UR6, UR37, 0x3 ;  /* 0x0000002506057291 */ /* 0x000fe2000f8e18ff */
[----:B------:R-:W-:-:S08]  /*3730*/  SHF.L.U32 R3, R12, 0x1f, RZ ;  /* 0x0000001f0c037819 */ /* 0x000fd000000006ff */
[----:B------:R-:W1:Y:S02]  /*3740*/  SYNCS.PHASECHK.TRANS64 P0, [UR5+0x170], R3 ;  /* 0x00017003ff0075a7 */ /* 0x000e640008001005 */
[----:B-1----:R-:W-:Y:S05]  /*3750*/  @P0 BRA `(.L_x_69) ;  /* 0x0000000000080947 */ /* 0x002fea0003800000 */
[----:B------:R-:W1:Y:S02]  /*3760*/  SYNCS.PHASECHK.TRANS64.TRYWAIT P0, [UR5+0x170], R3 ;  /* 0x00017003ff0075a7 */ /* 0x000e640008001105 */
[----:B-1----:R-:W-:Y:S05]  /*3770*/  @!P0 BRA `(.L_x_70) ;  /* 0x0000004c00508947 */ /* 0x002fea0003800000 */
.L_x_69:
[----:B------:R-:W-:-:S04]  /*3780*/  UIADD3 UR4, UPT, UPT, UR6, 0x1, URZ ;  /* 0x0000000106047890 */ /* 0x000fc8000fffe0ff */
[----:B------:R-:W-:-:S04]  /*3790*/  UISETP.NE.AND UP0, UPT, UR4, 0x2, UPT ;  /* 0x000000020400788c */ /* 0x000fc8000bf05270 */
[----:B------:R-:W-:Y:S02]  /*37a0*/  USEL UR7, URZ, 0x1, UP0 ;  /* 0x00000001ff077887 */ /* 0x000fe40008000000 */
[----:B------:R-:W-:-:S04]  /*37b0*/  USEL UR4, UR4, URZ, UP0 ;  /* 0x000000ff04047287 */ /* 0x000fc80008000000 */
[----:B------:R-:W-:Y:S01]  /*37c0*/  ULEA UR4, UR4, UR37, 0x3 ;  /* 0x0000002504047291 */ /* 0x000fe2000f8e18ff */
[----:B-1----:R-:W-:-:S04]  /*37d0*/  LOP3.LUT R3, R12, UR7, RZ, 0x3c, !PT ;  /* 0x000000070c037c12 */ /* 0x002fc8000f8e3cff */
[----:B------:R-:W-:-:S04]  /*37e0*/  SHF.L.U32 R0, R3, 0x1f, RZ ;  /* 0x0000001f03007819 */ /* 0x000fc800000006ff */
[----:B------:R-:W1:Y:S02]  /*37f0*/  SYNCS.PHASECHK.TRANS64 P0, [UR4+0x170], R0 ;  /* 0x00017000ff0075a7 */ /* 0x000e640008001004 */
[----:B-1----:R-:W-:Y:S05]  /*3800*/  @P0 EXIT ;  /* 0x000000000000094d */ /* 0x002fea0003800000 */
[----:B------:R-:W-:Y:S02]  /*3810*/  SHF.L.U32 R3, R3, 0x1f, RZ ;  /* 0x0000001f03037819 */ /* 0x000fe400000006ff */
[----:B------:R-:W-:-:S07]  /*3820*/  MOV R0, UR4 ;  /* 0x0000000400007c02 */ /* 0x000fce0008000f00 */
.L_x_71:
[----:B-1----:R1:W2:Y:S02]  /*3830*/  SYNCS.PHASECHK.TRANS64.TRYWAIT P0, [R0+URZ+0x170], R3 ;  /* 0x00017003000075a7 */ /* 0x0022a400080011ff */
[----:B--2---:R-:W-:Y:S05]  /*3840*/  @!P0 NANOSLEEP.SYNCS 0x989680 ;  /* 0x009896800000895d */ /* 0x004fea0003900000 */
[----:B------:R-:W2:Y:S02]  /*3850*/  @!P0 SYNCS.PHASECHK.TRANS64 P0, [R0+URZ+0x170], R3 ;  /* 0x00017003000085a7 */ /* 0x000ea400080010ff */
[----:B--2---:R-:W-:Y:S05]  /*3860*/  @P0 EXIT ;  /* 0x000000000000094d */ /* 0x004fea0003800000 */
[----:B------:R-:W-:Y:S05]  /*3870*/  BRA `(.L_x_71) ;  /* 0xfffffffc00ec7947 */ /* 0x000fea000383ffff */
.L_x_64:
[----:B------:R-:W-:Y:S05]  /*3880*/  BRA.U UP4, `(.L_x_72) ;  /* 0x0000001104a07547 */ /* 0x000fea000b800000 */
[----:B------:R-:W-:Y:S01]  /*3890*/  UMOV UR6, 0x40 ;  /* 0x0000004000067882 */ /* 0x000fe20000000000 */
[----:B------:R-:W-:Y:S01]  /*38a0*/  NOP ;  /* 0x0000000000007918 */ /* 0x000fe20000000000 */
[----:B------:R-:W-:Y:S01]  /*38b0*/  ULEA UR6, UR37, UR6, 0x18 ;  /* 0x0000000625067291 */ /* 0x000fe2000f8ec0ff */
[----:B------:R-:W-:Y:S02]  /*38c0*/  UMOV UR7, 0x400 ;  /* 0x0000040000077882 */ /* 0x000fe40000000000 */
[----:B------:R-:W-:-:S06]  /*38d0*/  ULEA UR37, UR37, UR7, 0x18 ;  /* 0x0000000725257291 */ /* 0x000fcc000f8ec0ff */
[----:B------:R-:W1:Y:S02]  /*38e0*/  LDS.U8 R2, [UR6+0x1c] ;  /* 0x00001c06ff027984 */ /* 0x000e640008000000 */
[----:B-1----:R-:W-:-:S13]  /*38f0*/  ISETP.NE.AND P0, PT, R2, RZ, PT ;  /* 0x000000ff0200720c */ /* 0x002fda0003f05270 */
[----:B------:R-:W-:Y:S05]  /*3900*/  @P0 BRA `(.L_x_73) ;  /* 0x0000000400080947 */ /* 0x000fea0003800000 */
[----:B------:R-:W-:Y:S02]  /*3910*/  UISETP.NE.U32.AND UP0, UPT, UR5, 0x1, UPT ;  /* 0x000000010500788c */ /* 0x000fe4000bf05070 */
[----:B------:R-:W-:-:S07]  /*3920*/  UIADD3 UR8, UPT, UPT, UR6, 0x8, URZ ;  /* 0x0000000806087890 */ /* 0x000fce000fffe0ff */
[----:B------:R-:W-:Y:S05]  /*3930*/  BRA.U !UP0, `(.L_x_74) ;  /* 0x00000001089c7547 */ /* 0x000fea000b800000 */
[----:B------:R-:W-:Y:S01]  /*3940*/  ELECT P0, URZ, PT ;  /* 0x0000000000ff782f */ /* 0x000fe20003800000 */
[----:B------:R-:W-:-:S12]  /*3950*/  BSSY B0, `(.L_x_74) ;  /* 0x0000025000007945 */ /* 0x000fd80003800000 */
[----:B------:R-:W-:Y:S05]  /*3960*/  @!P0 BRA `(.L_x_75) ;  /* 0x00000000008c8947 */ /* 0x000fea0003800000 */
[----:B------:R-:W-:-:S05]  /*3970*/  UMOV UR7, 0x10 ;  /* 0x0000001000077882 */ /* 0x000fca0000000000 */
[----:B------:R-:W-:Y:S04]  /*3980*/  DEPBAR.LE SB1, 0x36 ;  /* 0x00009d800000791a */ /* 0x000fe80000000000 */
[----:B------:R-:W1:Y:S02]  /*3990*/  UTCATOMSWS.2CTA.FIND_AND_SET.ALIGN UP1, UR7, UR7 ;  /* 0x00000007000775e3 */ /* 0x000e640008220800 */
[----:B-1----:R-:W-:Y:S01]  /*39a0*/  MOV R11, UR7 ;  /* 0x00000007000b7c02 */ /* 0x002fe20008000f00 */
[----:B------:R-:W-:Y:S06]  /*39b0*/  BRA.U UP1, `(.L_x_76) ;  /* 0x0000000101187547 */ /* 0x000fec000b800000 */
.L_x_77:
[----:B------:R-:W-:Y:S05]  /*39c0*/  NANOSLEEP 0x64 ;  /* 0x000000640000795d */ /* 0x000fea0003800000 */
[----:B------:R-:W-:-:S05]  /*39d0*/  UMOV UR7, 0x10 ;  /* 0x0000001000077882 */ /* 0x000fca0000000000 */
[----:B------:R-:W-:Y:S04]  /*39e0*/  DEPBAR.LE SB1, 0x36 ;  /* 0x00009d800000791a */ /* 0x000fe80000000000 */
[----:B------:R-:W1:Y:S02]  /*39f0*/  UTCATOMSWS.2CTA.FIND_AND_SET.ALIGN UP1, UR7, UR7 ;  /* 0x00000007000775e3 */ /* 0x000e640008220800 */
[----:B-1----:R-:W-:Y:S01]  /*3a00*/  MOV R11, UR7 ;  /* 0x00000007000b7c02 */ /* 0x002fe20008000f00 */
[----:B------:R-:W-:Y:S05]  /*3a10*/  BRA.U !UP1, `(.L_x_77) ;  /* 0xfffffffd09e87547 */ /* 0x000fea000b83ffff */
.L_x_76:
[----:B------:R-:W1:Y:S01]  /*3a20*/  LDS R5, [UR6+0x10] ;  /* 0x00001006ff057984 */ /* 0x000e620008000800 */
[----:B------:R-:W-:Y:S01]  /*3a30*/  IMAD.U32 R3, RZ, RZ, UR37 ;  /* 0x00000025ff037e24 */ /* 0x000fe2000f8e00ff */
[----:B------:R-:W-:-:S03]  /*3a40*/  MOV R2, UR4 ;  /* 0x0000000400027c02 */ /* 0x000fc60008000f00 */
[----:B------:R-:W-:Y:S01]  /*3a50*/  VIADD R3, R3, 0x210 ;  /* 0x0000021003037836 */ /* 0x000fe20000000000 */
[----:B-1----:R-:W-:-:S04]  /*3a60*/  SHF.L.U32 R5, R5, 0x1f, RZ ;  /* 0x0000001f05057819 */ /* 0x002fc800000006ff */
[----:B------:R-:W1:Y:S02]  /*3a70*/  SYNCS.PHASECHK.TRANS64.TRYWAIT P0, [UR6+0x8], R5 ;  /* 0x00000805ff0075a7 */ /* 0x000e640008001106 */
[----:B-1----:R-:W-:Y:S05]  /*3a80*/  @P0 BRA `(.L_x_78) ;  /* 0x0000000000080947 */ /* 0x002fea0003800000 */
[----:B------:R-:W1:Y:S02]  /*3a90*/  SYNCS.PHASECHK.TRANS64.TRYWAIT P0, [UR6+0x8], R5 ;  /* 0x00000805ff0075a7 */ /* 0x000e640008001106 */
[----:B-1----:R-:W-:Y:S05]  /*3aa0*/  @!P0 BRA `(.L_x_79) ;  /* 0x00000048009c8947 */ /* 0x002fea0003800000 */
.L_x_78:
[----:B-1----:R-:W-:Y:S01]  /*3ab0*/  HFMA2 R4, -RZ, RZ, 0, 5.9604644775390625e-08 ;  /* 0x00000001ff047431 */ /* 0x002fe200000001ff */
[----:B------:R-:W-:Y:S01]  /*3ac0*/  UPRMT UR7, UR4, 0x654, UR8 ;  /* 0x0000065404077896 */ /* 0x000fe20008000008 */
[----:B------:R-:W-:Y:S01]  /*3ad0*/  IMAD.MOV.U32 R6, RZ, RZ, 0xffff ;  /* 0x0000ffffff067424 */ /* 0x000fe200078e00ff */
[----:B------:R-:W-:Y:S01]  /*3ae0*/  PRMT R2, R2, 0x654, R3 ;  /* 0x0000065402027816 */ /* 0x000fe20000000003 */
[----:B------:R-:W-:Y:S02]  /*3af0*/  IMAD.MOV.U32 R5, RZ, RZ, 0x4 ;  /* 0x00000004ff057424 */ /* 0x000fe400078e00ff */
[----:B------:R-:W-:Y:S01]  /*3b00*/  IMAD.SHL.U32 R9, R11, 0x20, RZ ;  /* 0x000000200b097824 */ /* 0x000fe200078e00ff */
[----:B------:R-:W-:Y:S02]  /*3b10*/  MOV R3, UR7 ;  /* 0x0000000700037c02 */ /* 0x000fe40008000f00 */
[-C--:B------:R-:W-:Y:S01]  /*3b20*/  SHF.L.U32 R7, R6, R11.reuse, RZ ;  /* 0x0000000b06077219 */ /* 0x080fe200000006ff */
[----:B------:R1:W-:Y:S01]  /*3b30*/  SYNCS.ARRIVE.TRANS64.RED RZ, [UR7], R5 ;  /* 0x00000005ffff79a7 */ /* 0x0003e20008000407 */
[----:B------:R-:W-:Y:S01]  /*3b40*/  SHF.L.U32 R6, R4, R11, RZ ;  /* 0x0000000b04067219 */ /* 0x000fe200000006ff */
[----:B------:R1:W-:Y:S04]  /*3b50*/  STS [UR37+0x210], R9 ;  /* 0x00021009ff007988 */ /* 0x0003e80008000825 */
[----:B------:R1:W-:Y:S04]  /*3b60*/  STAS [R2.64], R11 ;  /* 0x0000000b02007dbd */ /* 0x0003e8000c0008ff */
[----:B------:R1:W-:Y:S04]  /*3b70*/  ATOMS.OR RZ, [UR6+0x14], R7 ;  /* 0x00001407ffff798c */ /* 0x0003e8000b000006 */
[----:B------:R1:W-:Y:S04]  /*3b80*/  ATOMS.OR RZ, [UR6+0x18], R6 ;  /* 0x00001806ffff798c */ /* 0x0003e8000b000006 */
[----:B------:R1:W-:Y:S02]  /*3b90*/  ATOMS.XOR RZ, [UR6+0x10], R4 ;  /* 0x00001004ffff798c */ /* 0x0003e4000b800006 */
.L_x_75:
[----:B------:R-:W-:Y:S05]  /*3ba0*/  BSYNC B0 ;  /* 0x0000000000007941 */ /* 0x000fea0003800000 */
.L_x_74:
[----:B------:R-:W-:Y:S05]  /*3bb0*/  BRA.U UP0, `(.L_x_80) ;  /* 0x00000001006c7547 */ /* 0x000fea000b800000 */
[----:B------:R-:W-:-:S03]  /*3bc0*/  UMOV UR7, 0xffffffff ;  /* 0xffffffff00077882 */ /* 0x000fc60000000000 */
[----:B------:R-:W-:Y:S05]  /*3bd0*/  BRA.DIV UR7, `(.L_x_81) ;  /* 0x0000004a07687947 */ /* 0x000fea000b800000 */
[----:B------:R-:W-:-:S13]  /*3be0*/  ELECT P6, URZ, PT ;  /* 0x0000000000ff782f */ /* 0x000fda00038c0000 */
.L_x_179:
[----:B------:R-:W-:Y:S05]  /*3bf0*/  @!P6 BRA `(.L_x_80) ;  /* 0x00000000005ce947 */ /* 0x000fea0003800000 */
[----:B-1----:R-:W1:Y:S02]  /*3c00*/  LDS R3, [UR6+0x10] ;  /* 0x00001006ff037984 */ /* 0x002e640008000800 */
[----:B-1----:R-:W-:-:S04]  /*3c10*/  SHF.L.U32 R3, R3, 0x1f, RZ ;  /* 0x0000001f03037819 */ /* 0x002fc800000006ff */
[----:B------:R-:W1:Y:S02]  /*3c20*/  SYNCS.PHASECHK.TRANS64.TRYWAIT P0, [UR6+0x8], R3 ;  /* 0x00000803ff0075a7 */ /* 0x000e640008001106 */
[----:B-1----:R-:W-:Y:S05]  /*3c30*/  @P0 BRA `(.L_x_82) ;  /* 0x0000000000080947 */ /* 0x002fea0003800000 */
[----:B------:R-:W1:Y:S02]  /*3c40*/  SYNCS.PHASECHK.TRANS64.TRYWAIT P0, [UR6+0x8], R3 ;  /* 0x00000803ff0075a7 */ /* 0x000e640008001106 */
[----:B-1----:R-:W-:Y:S05]  /*3c50*/  @!P0 BRA `(.L_x_83) ;  /* 0x0000004800688947 */ /* 0x002fea0003800000 */
.L_x_82:
[----:B------:R-:W2:Y:S01]  /*3c60*/  LDS R5, [UR37+0x210] ;  /* 0x00021025ff057984 */ /* 0x000ea20008000800 */
[----:B-1----:R-:W-:Y:S02]  /*3c70*/  HFMA2 R2, -RZ, RZ, 0, 5.9604644775390625e-08 ;  /* 0x00000001ff027431 */ /* 0x002fe400000001ff */
[----:B------:R-:W-:Y:S01]  /*3c80*/  IMAD.MOV.U32 R3, RZ, RZ, 0xffff ;  /* 0x0000ffffff037424 */ /* 0x000fe200078e00ff */
[----:B------:R-:W-:Y:S01]  /*3c90*/  UPRMT UR7, UR4, 0x654, UR8 ;  /* 0x0000065404077896 */ /* 0x000fe20008000008 */
[----:B--2---:R-:W-:-:S03]  /*3ca0*/  IMAD.SHL.U32 R4, R5, 0x20, RZ ;  /* 0x0000002005047824 */ /* 0x004fc600078e00ff */
[-C--:B------:R-:W-:Y:S02]  /*3cb0*/  SHF.L.U32 R3, R3, R5.reuse, RZ ;  /* 0x0000000503037219 */ /* 0x080fe400000006ff */
[----:B------:R-:W-:Y:S01]  /*3cc0*/  SHF.L.U32 R5, R2, R5, RZ ;  /* 0x0000000502057219 */ /* 0x000fe200000006ff */
[----:B------:R2:W-:Y:S04]  /*3cd0*/  STS [UR37+0x210], R4 ;  /* 0x00021004ff007988 */ /* 0x0005e80008000825 */
[----:B------:R2:W-:Y:S04]  /*3ce0*/  ATOMS.OR RZ, [UR6+0x14], R3 ;  /* 0x00001403ffff798c */ /* 0x0005e8000b000006 */
[----:B------:R2:W-:Y:S01]  /*3cf0*/  ATOMS.OR RZ, [UR6+0x18], R5 ;  /* 0x00001805ffff798c */ /* 0x0005e2000b000006 */
[----:B------:R-:W-:Y:S03]  /*3d00*/  SYNCS.ARRIVE.TRANS64.RED.A1T0 RZ, [UR7], RZ ;  /* 0x000000ffffff79a7 */ /* 0x000fe60008100407 */
[----:B------:R2:W-:Y:S01]  /*3d10*/  ATOMS.XOR RZ, [UR6+0x10], R2 ;  /* 0x00001002ffff798c */ /* 0x0005e2000b800006 */
[----:B------:R-:W-:Y:S05]  /*3d20*/  BRA `(.L_x_80) ;  /* 0x0000000000107947 */ /* 0x000fea0003800000 */
.L_x_73:
[----:B------:R-:W-:-:S05]  /*3d30*/  MOV R2, 0xffffffff ;  /* 0xffffffff00027802 */ /* 0x000fca0000000f00 */
[----:B------:R1:W-:Y:S02]  /*3d40*/  STS [UR37+0x210], R2 ;  /* 0x00021002ff007988 */ /* 0x0003e40008000825 */
[----:B-1----:R-:W-:Y:S02]  /*3d50*/  MOV R2, 0x3d70 ;  /* 0x00003d7000027802 */ /* 0x002fe40000000f00 */
[----:B-----5:R-:W-:Y:S05]  /*3d60*/  CALL.REL.NOINC `($__internal_1_$__cuda_sm10x_tcgen05_guardrail_trap_phase_invalid_during_alloc) ;  /* 0x0000004c00707944 */ /* 0x020fea0003c00000 */
.L_x_80:
[----:B------:R-:W-:Y:S05]  /*3d70*/  WARPSYNC.ALL ;  /* 0x0000000000007948 */ /* 0x000fea0003800000 */
[----:B------:R-:W3:Y:S01]  /*3d80*/  S2UR UR8, SR_CgaCtaId ;  /* 0x00000000000879c3 */ /* 0x000ee20000008800 */
[----:B------:R-:W-:Y:S01]  /*3d90*/  UMOV UR6, 0x400 ;  /* 0x0000040000067882 */ /* 0x000fe20000000000 */
[----:B------:R-:W-:-:S06]  /*3da0*/  NOP ;  /* 0x0000000000007918 */ /* 0x000fcc0000000000 */
[----:B------:R-:W-:Y:S06]  /*3db0*/  BAR.ARV 0x6, 0xa0 ;  /* 0x0182800000007b1d */ /* 0x000fec0000002000 */
[----:B------:R-:W-:Y:S01]  /*3dc0*/  LOP3.LUT R0, R0, 0xffff, RZ, 0xc0, !PT ;  /* 0x0000ffff00007812 */ /* 0x000fe200078ec0ff */
[----:B-1----:R-:W-:Y:S01]  /*3dd0*/  IMAD.MOV.U32 R9, RZ, RZ, 0x1 ;  /* 0x00000001ff097424 */ /* 0x002fe200078e00ff */
[----:B------:R-:W-:Y:S01]  /*3de0*/  LOP3.LUT R8, R8, 0xffff, RZ, 0xc0, !PT ;  /* 0x0000ffff08087812 */ /* 0x000fe200078ec0ff */
[----:B------:R-:W-:Y:S01]  /*3df0*/  UMOV UR22, URZ ;  /* 0x000000ff00167c82 */ /* 0x000fe20008000000 */
[----:B------:R-:W-:Y:S01]  /*3e00*/  R2UR UR12, R0 ;  /* 0x00000000000c72ca */ /* 0x000fe200000e0000 */
[----:B------:R-:W-:Y:S01]  /*3e10*/  UMOV UR21, URZ ;  /* 0x000000ff00157c82 */ /* 0x000fe20008000000 */
[----:B------:R-:W-:Y:S01]  /*3e20*/  R2UR UR13, R8 ;  /* 0x00000000080d72ca */ /* 0x000fe200000e0000 */
[----:B------:R-:W-:Y:S01]  /*3e30*/  IMAD.MOV.U32 R8, RZ, RZ, RZ ;  /* 0x000000ffff087224 */ /* 0x000fe200078e00ff */
[----:B------:R-:W-:Y:S01]  /*3e40*/  UMOV UR20, URZ ;  /* 0x000000ff00147c82 */ /* 0x000fe20008000000 */
[----:B------:R-:W-:-:S02]  /*3e50*/  UISETP.NE.AND UP2, UPT, UR5, URZ, UPT ;  /* 0x000000ff0500728c */ /* 0x000fc4000bf45270 */
[----:B---3--:R-:W-:Y:S01]  /*3e60*/  ULEA UR8, UR8, UR6, 0x18 ;  /* 0x0000000608087291 */ /* 0x008fe2000f8ec0ff */
[----:B------:R-:W1:Y:S03]  /*3e70*/  LDCU UR6, c[0x0][0x38c] ;  /* 0x00007180ff0677ac */ /* 0x000e660008000800 */
[----:B------:R-:W-:Y:S02]  /*3e80*/  UIADD3 UR14, UPT, UPT, UR8, 0x4600, URZ ;  /* 0x00004600080e7890 */ /* 0x000fe4000fffe0ff */
[----:B------:R-:W-:-:S03]  /*3e90*/  UIADD3 UR15, UPT, UPT, UR8, 0x2c600, URZ ;  /* 0x0002c600080f7890 */ /* 0x000fc6000fffe0ff */
[----:B--2---:R-:W2:Y:S01]  /*3ea0*/  LDS R2, [UR8+0x210] ;  /* 0x00021008ff027984 */ /* 0x004ea20008000800 */
[----:B------:R-:W-:Y:S02]  /*3eb0*/  USHF.R.U32.HI UR14, URZ, 0x4, UR14 ;  /* 0x00000004ff0e7899 */ /* 0x000fe4000801160e */
[----:B------:R-:W-:Y:S02]  /*3ec0*/  USHF.R.U32.HI UR15, URZ, 0x4, UR15 ;  /* 0x00000004ff0f7899 */ /* 0x000fe4000801160f */
[----:B------:R-:W-:Y:S02]  /*3ed0*/  ULOP3.LUT UR14, UR14, 0x3fff, URZ, 0xc0, !UPT ;  /* 0x00003fff0e0e7892 */ /* 0x000fe4000f8ec0ff */
[----:B------:R-:W-:Y:S02]  /*3ee0*/  ULOP3.LUT UR15, UR15, 0x3fff, URZ, 0xc0, !UPT ;  /* 0x00003fff0f0f7892 */ /* 0x000fe4000f8ec0ff */
[----:B------:R-:W-:Y:S02]  /*3ef0*/  ULOP3.LUT UR14, UR14, 0x10000, URZ, 0xfc, !UPT ;  /* 0x000100000e0e7892 */ /* 0x000fe4000f8efcff */
[----:B-1----:R-:W-:-:S02]  /*3f00*/  UIADD3 UR6, UPT, UPT, UR6, 0x3f, URZ ;  /* 0x0000003f06067890 */ /* 0x002fc4000fffe0ff */
[----:B------:R-:W-:Y:S02]  /*3f10*/  ULOP3.LUT UR15, UR15, 0x10000, URZ, 0xfc, !UPT ;  /* 0x000100000f0f7892 */ /* 0x000fe4000f8efcff */
[----:B------:R-:W-:Y:S01]  /*3f20*/  USHF.R.S32.HI UR7, URZ, 0x1f, UR6 ;  /* 0x0000001fff077899 */ /* 0x000fe20008011406 */
[----:B------:R-:W-:Y:S01]  /*3f30*/  UMOV UR28, 0x0 ;  /* 0x00000000001c7882 */ /* 0x000fe20000000000 */
[----:B------:R-:W-:Y:S02]  /*3f40*/  UMOV UR29, 0x10100010 ;  /* 0x10100010001d7882 */ /* 0x000fe40000000000 */
[----:B------:R-:W-:Y:S01]  /*3f50*/  ULEA.HI UR7, UR7, UR6, URZ, 0x6 ;  /* 0x0000000607077291 */ /* 0x000fe2000f8f30ff */
[----:B------:R-:W-:Y:S01]  /*3f60*/  UMOV UR26, 0x0 ;  /* 0x00000000001a7882 */ /* 0x000fe20000000000 */
[----:B------:R-:W-:Y:S02]  /*3f70*/  UMOV UR27, 0x10100010 ;  /* 0x10100010001b7882 */ /* 0x000fe40000000000 */
[----:B------:R-:W-:-:S04]  /*3f80*/  USHF.R.S32.HI UR7, URZ, 0x6, UR7 ;  /* 0x00000006ff077899 */ /* 0x000fc80008011407 */
[----:B------:R-:W-:-:S04]  /*3f90*/  UISETP.LT.AND UP0, UPT, UR7, 0x1, UPT ;  /* 0x000000010700788c */ /* 0x000fc8000bf01270 */
[----:B------:R-:W-:Y:S01]  /*3fa0*/  USEL UR23, UR7, 0x1, !UP0 ;  /* 0x0000000107177887 */ /* 0x000fe2000c000000 */
[----:B--2---:R-:W-:Y:S02]  /*3fb0*/  R2UR UR24, R2 ;  /* 0x00000000021872ca */ /* 0x004fe400000e0000 */
[----:B------:R-:W-:-:S13]  /*3fc0*/  CS2R R2, SRZ ;  /* 0x0000000000027805 */ /* 0x000fda000001ff00 */
.L_x_91:
[C---:B------:R-:W-:Y:S02]  /*3fd0*/  LEA R0, R8.reuse, UR8, 0x3 ;  /* 0x0000000808007c11 */ /* 0x040fe4000f8e18ff */
[----:B------:R-:W-:Y:S02]  /*3fe0*/  SHF.L.U32 R5, R3, 0x1f, RZ ;  /* 0x0000001f03057819 */ /* 0x000fe400000006ff */
[----:B------:R-:W-:Y:S02]  /*3ff0*/  LEA R4, R8, UR8, 0x4 ;  /* 0x0000000808047c11 */ /* 0x000fe4000f8e20ff */
[----:B------:R-:W1:Y:S02]  /*4000*/  SYNCS.PHASECHK.TRANS64.TRYWAIT P0, [R0+URZ+0x160], R5 ;  /* 0x00016005000075a7 */ /* 0x000e6400080011ff */
[----:B-1-34-:R-:W-:Y:S05]  /*4010*/  @!P0 BRA `(.L_x_84) ;  /* 0x0000004400908947 */ /* 0x01afea0003800000 */
.L_x_180:
[----:B-1----:R-:W1:Y:S01]  /*4020*/  LDS.128 R4, [R4+0x1f0] ;  /* 0x0001f00004047984 */ /* 0x002e620000000c00 */
[----:B------:R-:W-:Y:S02]  /*4030*/  VIADD R0, R0, 0x170 ;  /* 0x0000017000007836 */ /* 0x000fe40000000000 */
[----:B------:R-:W-:Y:S01]  /*4040*/  VIADD R8, R8, 0x1 ;  /* 0x0000000108087836 */ /* 0x000fe20000000000 */
[----:B------:R-:W-:Y:S01]  /*4050*/  @!PT LDS RZ, [RZ] ;  /* 0x00000000fffff984 */ /* 0x000fe20000000800 */
[----:B------:R-:W-:Y:S01]  /*4060*/  @!PT LDS RZ, [RZ] ;  /* 0x00000000fffff984 */ /* 0x000fe20000000800 */
[----:B------:R-:W-:Y:S01]  /*4070*/  @!PT LDS RZ, [RZ] ;  /* 0x00000000fffff984 */ /* 0x000fe20000000800 */
[----:B------:R-:W-:Y:S01]  /*4080*/  @!PT LDS RZ, [RZ] ;  /* 0x00000000fffff984 */ /* 0x000fe20000000800 */
[----:B------:R2:W-:Y:S06]  /*4090*/  MEMBAR.ALL.CTA ;  /* 0x0000000000007992 */ /* 0x0005ec0000008000 */
[----:B--2---:R-:W2:Y:S01]  /*40a0*/  FENCE.VIEW.ASYNC.S ;  /* 0x00000000000073c6 */ /* 0x004ea20000000000 */
[----:B------:R-:W-:-:S04]  /*40b0*/  PRMT R0, RZ, 0x654, R0 ;  /* 0x00000654ff007816 */ /* 0x000fc80000000000 */
[----:B--2---:R2:W-:Y:S01]  /*40c0*/  SYNCS.ARRIVE.TRANS64.RED.A1T0 RZ, [R0+URZ], RZ ;  /* 0x000000ff00ff79a7 */ /* 0x0045e200081004ff */
[----:B-1----:R-:W-:Y:S01]  /*40d0*/  LOP3.LUT P1, RZ, R6, 0x1, RZ, 0xc0, !PT ;  /* 0x0000000106ff7812 */ /* 0x002fe2000782c0ff */
[----:B--2---:R-:W-:-:S12]  /*40e0*/  BRA.U UP2, `(.L_x_85) ;  /* 0x0000000102e07547 */ /* 0x004fd8000b800000 */
[----:B------:R-:W1:Y:S01]  /*40f0*/  LDCU UR6, c[0x0][0x38c] ;  /* 0x00007180ff0677ac */ /* 0x000e620008000800 */
[----:B------:R-:W-:Y:S02]  /*4100*/  PLOP3.LUT P2, PT, PT, PT, PT, 0x80, 0x8 ;  /* 0x000000000008781c */ /* 0x000fe40003f4f070 */
[----:B------:R-:W-:Y:S01]  /*4110*/  SHF.L.U32 R5, R9, 0x1f, RZ ;  /* 0x0000001f09057819 */ /* 0x000fe200000006ff */
[----:B------:R-:W-:Y:S02]  /*4120*/  ULEA UR10, UR22, UR8, 0x3 ;  /* 0x00000008160a7291 */ /* 0x000fe4000f8e18ff */
[----:B------:R-:W-:Y:S02]  /*4130*/  ULEA UR11, UR22, UR24, 0x6 ;  /* 0x00000018160b7291 */ /* 0x000fe4000f8e30ff */
[----:B-1----:R-:W-:-:S06]  /*4140*/  UISETP.GE.AND UP0, UPT, UR6, 0x1, UPT ;  /* 0x000000010600788c */ /* 0x002fcc000bf06270 */
[----:B------:R-:W-:-:S05]  /*4150*/  PLOP3.LUT P0, PT, PT, PT, UP0, 0x80, 0x8 ;  /* 0x000000000008781c */ /* 0x000fca0003f0f008 */
[----:B------:R-:W-:-:S08]  /*4160*/  @UP0 ULEA UR6, UR21, UR8, 0x3 ;  /* 0x0000000815060291 */ /* 0x000fd0000f8e18ff */
[----:B------:R-:W-:-:S04]  /*4170*/  @P0 SHF.L.U32 R0, R2, 0x1f, RZ ;  /* 0x0000001f02000819 */ /* 0x000fc800000006ff */
[----:B------:R1:W2:Y:S01]  /*4180*/  @P0 SYNCS.PHASECHK.TRANS64.TRYWAIT P2, [UR6], R0 ;  /* 0x00000000ff0005a7 */ /* 0x0002a20008041106 */
[----:B------:R-:W3:Y:S02]  /*4190*/  SYNCS.PHASECHK.TRANS64.TRYWAIT P0, [UR10+0x1a0], R5 ;  /* 0x0001a005ff0075a7 */ /* 0x000ee4000800110a */
[----:B-123--:R-:W-:Y:S05]  /*41a0*/  @!P0 BRA `(.L_x_86) ;  /* 0x0000004400408947 */ /* 0x00efea0003800000 */
.L_x_182:
[----:B------:R-:W-:Y:S01]  /*41b0*/  UMOV UR19, UR20 ;  /* 0x0000001400137c82 */ /* 0x000fe20008000000 */
[----:B------:R-:W-:Y:S05]  /*41c0*/  BRA.U !UP0, `(.L_x_87) ;  /* 0x0000000108987547 */ /* 0x000fea000b800000 */
[----:B------:R-:W-:Y:S02]  /*41d0*/  UIADD3 UR19, UPT, UPT, UR23, UR20, URZ ;  /* 0x0000001417137290 */ /* 0x000fe4000fffe0ff */
[----:B------:R-:W-:Y:S01]  /*41e0*/  UPLOP3.LUT UP3, UPT, UPT, UPT, UPT, 0x40, 0x4 ;  /* 0x000000000004789c */ /* 0x000fe20003f6e870 */
[----:B------:R-:W-:Y:S01]  /*41f0*/  UMOV UR18, UR7 ;  /* 0x0000000700127c82 */ /* 0x000fe20008000000 */
[----:B------:R-:W-:-:S09]  /*4200*/  UMOV UR17, UR21 ;  /* 0x0000001500117c82 */ /* 0x000fd20008000000 */
.L_x_90:
[----:B--2---:R-:W-:Y:S01]  /*4210*/  ULEA UR9, UR17, UR8, 0x3 ;  /* 0x0000000811097291 */ /* 0x004fe2000f8e18ff */
[----:B---3--:R-:W-:Y:S11]  /*4220*/  @P2 BRA `(.L_x_88) ;  /* 0x00000000000c2947 */ /* 0x008ff60003800000 */
[----:B-1----:R-:W-:Y:S04]  /*4230*/  SHF.L.U32 R5, R2, 0x1f, RZ ;  /* 0x0000001f02057819 */ /* 0x002fe800000006ff */
[----:B------:R-:W1:Y:S02]  /*4240*/  SYNCS.PHASECHK.TRANS64.TRYWAIT P0, [UR9], R5 ;  /* 0x00000005ff0075a7 */ /* 0x000e640008001109 */
[----:B-1----:R-:W-:Y:S05]  /*4250*/  @!P0 BRA `(.L_x_89) ;  /* 0x00000044002c8947 */ /* 0x002fea0003800000 */
.L_x_88:
[----:B------:R-:W-:Y:S01]  /*4260*/  UISETP.NE.AND UP0, UPT, UR18, 0x1, UPT ;  /* 0x000000011200788c */ /* 0x000fe2000bf05270 */
[----:B------:R-:W-:Y:S01]  /*4270*/  PLOP3.LUT P2, PT, PT, PT, PT, 0x80, 0x8 ;  /* 0x000000000008781c */ /* 0x000fe20003f4f070 */
[----:B------:R-:W-:Y:S02]  /*4280*/  UIADD3 UR21, UPT, UPT, UR17, 0x1, URZ ;  /* 0x0000000111157890 */ /* 0x000fe4000fffe0ff */
[----:B------:R-:W-:Y:S02]  /*4290*/  ULEA UR30, UR17, UR15, 0x7 ;  /* 0x0000000f111e7291 */ /* 0x000fe4000f8e38ff */
[----:B------:R-:W-:Y:S01]  /*42a0*/  UISETP.NE.AND UP1, UPT, UR21, 0x14, UPT ;  /* 0x000000141500788c */ /* 0x000fe2000bf25270 */
[----:B------:R-:W-:Y:S01]  /*42b0*/  PLOP3.LUT P0, PT, PT, PT, UP0, 0x80, 0x8 ;  /* 0x000000000008781c */ /* 0x000fe20003f0f008 */
[----:B------:R-:W-:Y:S02]  /*42c0*/  ULEA UR32, UR17, UR14, 0x9 ;  /* 0x0000000e11207291 */ /* 0x000fe4000f8e48ff */
[----:B------:R-:W-:Y:S02]  /*42d0*/  USEL UR16, URZ, 0x1, UP1 ;  /* 0x00000001ff107887 */ /* 0x000fe40008800000 */
[----:B------:R-:W-:Y:S02]  /*42e0*/  USEL UR21, UR21, URZ, UP1 ;  /* 0x000000ff15157287 */ /* 0x000fe40008800000 */
[----:B------:R-:W-:Y:S02]  /*42f0*/  UIADD3 UR36, UPT, UPT, UR30, 0x2, URZ ;  /* 0x000000021e247890 */ /* 0x000fe4000fffe0ff */
[----:B------:R-:W-:Y:S01]  /*4300*/  @UP0 ULEA UR6, UR21, UR8, 0x3 ;  /* 0x0000000815060291 */ /* 0x000fe2000f8e18ff */
[----:B------:R-:W-:Y:S01]  /*4310*/  LOP3.LUT R2, R2, UR16, RZ, 0x3c, !PT ;  /* 0x0000001002027c12 */ /* 0x000fe2000f8e3cff */
[----:B------:R-:W-:Y:S02]  /*4320*/  UIADD3 UR34, UPT, UPT, UR32, 0x2, URZ ;  /* 0x0000000220227890 */ /* 0x000fe4000fffe0ff */
[----:B------:R-:W-:Y:S01]  /*4330*/  UIADD3 UR9, UPT, UPT, UR9, 0xa0, URZ ;  /* 0x000000a009097890 */ /* 0x000fe2000fffe0ff */
[----:B-1----:R-:W-:Y:S01]  /*4340*/  @P0 SHF.L.U32 R0, R2, 0x1f, RZ ;  /* 0x0000001f02000819 */ /* 0x002fe200000006ff */
[----:B------:R-:W-:Y:S01]  /*4350*/  UMOV UR31, 0x80004020 ;  /* 0x80004020001f7882 */ /* 0x000fe20000000000 */
[----:B------:R-:W-:Y:S01]  /*4360*/  UMOV UR33, 0x80004020 ;  /* 0x8000402000217882 */ /* 0x000fe20000000000 */
[----:B------:R-:W-:Y:S01]  /*4370*/  UMOV UR37, 0x80004020 ;  /* 0x8000402000257882 */ /* 0x000fe20000000000 */
[----:B------:R2:W3:Y:S01]  /*4380*/  @P0 SYNCS.PHASECHK.TRANS64.TRYWAIT P2, [UR6], R0 ;  /* 0x00000000ff0005a7 */ /* 0x0004e20008041106 */
[----:B------:R-:W-:Y:S01]  /*4390*/  UIADD3 UR20, UPT, UPT, UR20, 0x1, URZ ;  /* 0x0000000114147890 */ /* 0x000fe2000fffe0ff */
[----:B------:R2:W-:Y:S01]  /*43a0*/  UTCQMMA.2CTA gdesc[UR32], gdesc[UR30], tmem[UR11], tmem[UR28], idesc[UR29], UP3 ;  /* 0x00ff1c1e200075ea */ /* 0x0005e20009a0030b */
[----:B------:R-:W-:Y:S02]  /*43b0*/  UIADD3 UR18, UPT, UPT, UR18, -0x1, URZ ;  /* 0xffffffff12127890 */ /* 0x000fe4000fffe0ff */
[----:B------:R-:W-:Y:S02]  /*43c0*/  UISETP.NE.AND UP0, UPT, UR20, UR19, UPT ;  /* 0x000000131400728c */ /* 0x000fe4000bf05270 */
[----:B------:R-:W-:Y:S01]  /*43d0*/  UPLOP3.LUT UP3, UPT, UPT, UPT, UPT, 0x80, 0x8 ;  /* 0x000000000008789c */ /* 0x000fe20003f6f070 */
[----:B------:R-:W-:Y:S01]  /*43e0*/  UMOV UR35, 0x80004020 ;  /* 0x8000402000237882 */ /* 0x000fe20000000000 */
[----:B------:R-:W-:Y:S01]  /*43f0*/  UMOV UR17, UR21 ;  /* 0x0000001500117c82 */ /* 0x000fe20008000000 */
[----:B------:R2:W-:Y:S01]  /*4400*/  UTCQMMA.2CTA gdesc[UR34], gdesc[UR36], tmem[UR11], tmem[UR26], idesc[UR27], UPT ;  /* 0x00ff1a24220075ea */ /* 0x0005e2000ba0030b */
[----:B------:R2:W-:Y:S03]  /*4410*/  UTCBAR.2CTA.MULTICAST [UR9], URZ, UR13 ;  /* 0x000000ff090073e9 */ /* 0x0005e6000820080d */
[----:B------:R-:W-:Y:S05]  /*4420*/  BRA.U UP0, `(.L_x_90) ;  /* 0xfffffffd00787547 */ /* 0x000fea000b83ffff */
.L_x_87:
[----:B------:R-:W-:Y:S01]  /*4430*/  UIADD3 UR10, UPT, UPT, UR10, 0x180, URZ ;  /* 0x000001800a0a7890 */ /* 0x000fe2000fffe0ff */
[----:B------:R-:W-:-:S08]  /*4440*/  UMOV UR20, UR19 ;  /* 0x0000001300147c82 */ /* 0x000fd00008000000 */
[----:B------:R4:W-:Y:S01]  /*4450*/  UTCBAR.2CTA.MULTICAST [UR10], URZ, UR12 ;  /* 0x000000ff0a0073e9 */ /* 0x0009e2000820080c */
[----:B------:R-:W-:Y:S02]  /*4460*/  NOP ;  /* 0x0000000000007918 */ /* 0x000fe40000000000 */
.L_x_85:
[----:B------:R-:W-:Y:S01]  /*4470*/  UIADD3 UR22, UPT, UPT, UR22, 0x1, URZ ;  /* 0x0000000116167890 */ /* 0x000fe2000fffe0ff */
[----:B------:R-:W-:-:S03]  /*4480*/  ISETP.NE.AND P0, PT, R8, 0x2, PT ;  /* 0x000000020800780c */ /* 0x000fc60003f05270 */
[----:B------:R-:W-:Y:S01]  /*4490*/  UISETP.NE.AND UP0, UPT, UR22, 0x4, UPT ;  /* 0x000000041600788c */ /* 0x000fe2000bf05270 */
[----:B-12---:R-:W-:Y:S02]  /*44a0*/  SEL R0, RZ, 0x1, P0 ;  /* 0x00000001ff007807 */ /* 0x006fe40000000000 */
[----:B------:R-:W-:Y:S01]  /*44b0*/  SEL R8, R8, RZ, P0 ;  /* 0x000000ff08087207 */ /* 0x000fe20000000000 */
[----:B------:R-:W-:Y:S01]  /*44c0*/  USEL UR6, URZ, 0x1, UP0 ;  /* 0x00000001ff067887 */ /* 0x000fe20008000000 */
[----:B------:R-:W-:Y:S01]  /*44d0*/  LOP3.LUT R3, R3, R0, RZ, 0x3c, !PT ;  /* 0x0000000003037212 */ /* 0x000fe200078e3cff */
[----:B------:R-:W-:-:S04]  /*44e0*/  USEL UR22, UR22, URZ, UP0 ;  /* 0x000000ff16167287 */ /* 0x000fc80008000000 */
[----:B------:R-:W-:Y:S01]  /*44f0*/  LOP3.LUT R9, R9, UR6, RZ, 0x3c, !PT ;  /* 0x0000000609097c12 */ /* 0x000fe2000f8e3cff */
[----:B------:R-:W-:Y:S07]  /*4500*/  @P1 BRA `(.L_x_91) ;  /* 0xfffffff800b01947 */ /* 0x000fee000383ffff */
[----:B------:R-:W1:Y:S01]  /*4510*/  S2UR UR6, SR_CgaCtaId ;  /* 0x00000000000679c3 */ /* 0x000e620000008800 */
[----:B------:R-:W-:Y:S01]  /*4520*/  ELECT P0, URZ, PT ;  /* 0x0000000000ff782f */ /* 0x000fe20003800000 */
[----:B------:R-:W-:Y:S01]  /*4530*/  HFMA2 R0, -RZ, RZ, 0, 5.9604644775390625e-08 ;  /* 0x00000001ff007431 */ /* 0x000fe200000001ff */
[----:B------:R-:W-:-:S05]  /*4540*/  UMOV UR7, 0x40 ;  /* 0x0000004000077882 */ /* 0x000fca0000000000 */
[----:B------:R-:W-:Y:S01]  /*4550*/  UVIRTCOUNT.DEALLOC.SMPOOL 0x80 ;  /* 0x000000800000784c */ /* 0x000fe20000000000 */
[----:B------:R-:W-:Y:S02]  /*4560*/  UISETP.NE.AND UP0, UPT, UR5, URZ, UPT ;  /* 0x000000ff0500728c */ /* 0x000fe4000bf05270 */
[----:B-1----:R-:W-:-:S09]  /*4570*/  ULEA UR6, UR6, UR7, 0x18 ;  /* 0x0000000706067291 */ /* 0x002fd2000f8ec0ff */
[----:B------:R1:W-:Y:S01]  /*4580*/  @P0 STS.U8 [UR6+0x1c], R0 ;  /* 0x00001c00ff000988 */ /* 0x0003e20008000006 */
[----:B------:R-:W-:Y:S05]  /*4590*/  BRA.U UP0, `(.L_x_92) ;  /* 0x0000000100a07547 */ /* 0x000fea000b800000 */
[----:B------:R-:W-:Y:S01]  /*45a0*/  UIADD3 UR5, UPT, UPT, UR8, 0x1a0, URZ ;  /* 0x000001a008057890 */ /* 0x000fe2000fffe0ff */
[----:B------:R-:W-:-:S03]  /*45b0*/  SHF.L.U32 R3, R9, 0x1f, RZ ;  /* 0x0000001f09037819 */ /* 0x000fc600000006ff */
[----:B------:R-:W-:-:S09]  /*45c0*/  ULEA UR7, UR22, UR5, 0x3 ;  /* 0x0000000516077291 */ /* 0x000fd2000f8e18ff */
[----:B------:R-:W2:Y:S02]  /*45d0*/  SYNCS.PHASECHK.TRANS64.TRYWAIT P0, [UR7], R3 ;  /* 0x00000003ff0075a7 */ /* 0x000ea40008001107 */
[----:B--2---:R-:W-:Y:S05]  /*45e0*/  @!P0 BRA `(.L_x_93) ;  /* 0x0000004000608947 */ /* 0x004fea0003800000 */
.L_x_185:
[----:B------:R-:W-:-:S04]  /*45f0*/  UIADD3 UR9, UPT, UPT, UR22, 0x1, URZ ;  /* 0x0000000116097890 */ /* 0x000fc8000fffe0ff */
[----:B------:R-:W-:-:S04]  /*4600*/  UISETP.NE.AND UP1, UPT, UR9, 0x4, UPT ;  /* 0x000000040900788c */ /* 0x000fc8000bf25270 */
[----:B----4-:R-:W-:Y:S02]  /*4610*/  USEL UR10, URZ, 0x1, UP1 ;  /* 0x00000001ff0a7887 */ /* 0x010fe40008800000 */
[----:B------:R-:W-:-:S04]  /*4620*/  USEL UR9, UR9, URZ, UP1 ;  /* 0x000000ff09097287 */ /* 0x000fc80008800000 */
[----:B------:R-:W-:Y:S01]  /*4630*/  ULEA UR7, UR9, UR5, 0x3 ;  /* 0x0000000509077291 */ /* 0x000fe2000f8e18ff */
[----:B------:R-:W-:-:S04]  /*4640*/  LOP3.LUT R2, R9, UR10, RZ, 0x3c, !PT ;  /* 0x0000000a09027c12 */ /* 0x000fc8000f8e3cff */
[----:B-1----:R-:W-:-:S04]  /*4650*/  SHF.L.U32 R3, R2, 0x1f, RZ ;  /* 0x0000001f02037819 */ /* 0x002fc800000006ff */
[----:B------:R-:W1:Y:S02]  /*4660*/  SYNCS.PHASECHK.TRANS64.TRYWAIT P0, [UR7], R3 ;  /* 0x00000003ff0075a7 */ /* 0x000e640008001107 */
[----:B-1----:R-:W-:Y:S05]  /*4670*/  @!P0 BRA `(.L_x_94) ;  /* 0x0000004000548947 */ /* 0x002fea0003800000 */
.L_x_187:
        /* <DEDUP_REMOVED lines=9> */
.L_x_189:
[----:B------:R-:W-:-:S04]  /*4710*/  UIADD3 UR9, UPT, UPT, UR9, 0x1, URZ ;  /* 0x0000000109097890 */ /* 0x000fc8000fffe0ff */
[----:B------:R-:W-:-:S04]  /*4720*/  UISETP.NE.AND UP1, UPT, UR9, 0x4, UPT ;  /* 0x000000040900788c */ /* 0x000fc8000bf25270 */
[----:B------:R-:W-:Y:S02]  /*4730*/  USEL UR7, URZ, 0x1, UP1 ;  /* 0x00000001ff077887 */ /* 0x000fe40008800000 */
[----:B------:R-:W-:-:S04]  /*4740*/  USEL UR9, UR9, URZ, UP1 ;  /* 0x000000ff09097287 */ /* 0x000fc80008800000 */
[----:B------:R-:W-:Y:S01]  /*4750*/  ULEA UR9, UR9, UR5, 0x3 ;  /* 0x0000000509097291 */ /* 0x000fe2000f8e18ff */
[----:B-1----:R-:W-:-:S04]  /*4760*/  LOP3.LUT R3, R2, UR7, RZ, 0x3c, !PT ;  /* 0x0000000702037c12 */ /* 0x002fc8000f8e3cff */
[----:B------:R-:W-:Y:S01]  /*4770*/  SHF.L.U32 R3, R3, 0x1f, RZ ;  /* 0x0000001f03037819 */ /* 0x000fe200000006ff */
[----:B------:R-:W-:-:S04]  /*4780*/  IMAD.U32 R0, RZ, RZ, UR9 ;  /* 0x00000009ff007e24 */ /* 0x000fc8000f8e00ff */
[----:B------:R1:W2:Y:S03]  /*4790*/  SYNCS.PHASECHK.TRANS64.TRYWAIT P0, [R0+URZ], R3 ;  /* 0x00000003000075a7 */ /* 0x0002a600080011ff */
[----:B--2---:R-:W-:Y:S05]  /*47a0*/  @!P0 NANOSLEEP.SYNCS 0x989680 ;  /* 0x009896800000895d */ /* 0x004fea0003900000 */
[----:B------:R-:W2:Y:S02]  /*47b0*/  @!P0 SYNCS.PHASECHK.TRANS64 P0, [R0+URZ], R3 ;  /* 0x00000003000085a7 */ /* 0x000ea400080010ff */
[----:B--2---:R-:W-:Y:S05]  /*47c0*/  @P0 BRA `(.L_x_96) ;  /* 0x0000000000200947 */ /* 0x004fea0003800000 */
.L_x_97:
[----:B--2---:R2:W4:Y:S02]  /*47d0*/  SYNCS.PHASECHK.TRANS64.TRYWAIT P0, [R0+URZ], R3 ;  /* 0x00000003000075a7 */ /* 0x00452400080011ff */
[----:B----4-:R-:W-:Y:S05]  /*47e0*/  @!P0 NANOSLEEP.SYNCS 0x989680 ;  /* 0x009896800000895d */ /* 0x010fea0003900000 */
[----:B------:R-:W4:Y:S02]  /*47f0*/  @!P0 SYNCS.PHASECHK.TRANS64 P0, [R0+URZ], R3 ;  /* 0x00000003000085a7 */ /* 0x000f2400080010ff */
[----:B----4-:R-:W-:Y:S05]  /*4800*/  @!P0 BRA `(.L_x_97) ;  /* 0xfffffffc00f08947 */ /* 0x010fea000383ffff */
[----:B------:R-:W-:Y:S05]  /*4810*/  BRA `(.L_x_96) ;  /* 0x00000000000c7947 */ /* 0x000fea0003800000 */
.L_x_92:
[----:B------:R-:W-:-:S04]  /*4820*/  UIADD3 UR5, UPT, UPT, UR8, 0x1e0, URZ ;  /* 0x000001e008057890 */ /* 0x000fc8000fffe0ff */
[----:B------:R-:W-:-:S09]  /*4830*/  UPRMT UR5, UR4, 0x654, UR5 ;  /* 0x0000065404057896 */ /* 0x000fd20008000005 */
[----:B------:R-:W-:Y:S03]  /*4840*/  SYNCS.ARRIVE.TRANS64.RED.A1T0 RZ, [UR5], RZ ;  /* 0x000000ffffff79a7 */ /* 0x000fe60008100405 */
.L_x_96:
[----:B-12---:R-:W-:Y:S01]  /*4850*/  SHF.L.U32 R3, RZ, 0x1f, RZ ;  /* 0x0000001fff037819 */ /* 0x006fe200000006ff */
[----:B------:R-:W-:Y:S01]  /*4860*/  UIADD3 UR5, UPT, UPT, UR8, 0x1e0, URZ ;  /* 0x000001e008057890 */ /* 0x000fe2000fffe0ff */
[----:B------:R-:W-:Y:S02]  /*4870*/  PLOP3.LUT P0, PT, PT, PT, UP0, 0x80, 0x8 ;  /* 0x000000000008781c */ /* 0x000fe40003f0f008 */
[----:B------:R-:W1:Y:S02]  /*4880*/  SYNCS.PHASECHK.TRANS64.TRYWAIT P1, [UR8+0x1e0], R3 ;  /* 0x0001e003ff0075a7 */ /* 0x000e640008021108 */
[----:B-1----:R-:W-:Y:S09]  /*4890*/  @!P1 BRA `(.L_x_98) ;  /* 0x0000003c00fc9947 */ /* 0x002ff20003800000 */
.L_x_191:
[----:B------:R-:W-:Y:S01]  /*48a0*/  @!UP0 UPRMT UR5, UR4, 0x654, UR5 ;  /* 0x0000065404058896 */ /* 0x000fe20008000005 */
[----:B------:R-:W-:Y:S02]  /*48b0*/  UMOV UR8, 0xffff ;  /* 0x0000ffff00087882 */ /* 0x000fe40000000000 */
[----:B------:R-:W-:-:S06]  /*48c0*/  UMOV UR4, 0x1 ;  /* 0x0000000100047882 */ /* 0x000fcc0000000000 */
[----:B------:R-:W-:Y:S01]  /*48d0*/  @!P0 SYNCS.ARRIVE.TRANS64.RED.A1T0 RZ, [UR5], RZ ;  /* 0x000000ffffff89a7 */ /* 0x000fe20008100405 */
[----:B------:R-:W-:Y:S01]  /*48e0*/  NOP ;  /* 0x0000000000007918 */ /* 0x000fe20000000000 */
[----:B-1----:R-:W1:Y:S01]  /*48f0*/  LDS R0, [UR6+0x14] ;  /* 0x00001406ff007984 */ /* 0x002e620008000800 */
[----:B------:R-:W-:-:S04]  /*4900*/  ULOP3.LUT UR5, UR24, 0xffff, URZ, 0xc0, !UPT ;  /* 0x0000ffff18057892 */ /* 0x000fc8000f8ec0ff */
[----:B------:R-:W-:-:S04]  /*4910*/  USHF.R.U32.HI UR5, URZ, 0x5, UR5 ;  /* 0x00000005ff057899 */ /* 0x000fc80008011605 */
[----:B------:R-:W-:Y:S02]  /*4920*/  USHF.L.U32 UR8, UR8, UR5, URZ ;  /* 0x0000000508087299 */ /* 0x000fe400080006ff */
[----:B------:R-:W-:-:S04]  /*4930*/  USHF.L.U32 UR4, UR4, UR5, URZ ;  /* 0x0000000504047299 */ /* 0x000fc800080006ff */
[----:B-1----:R-:W-:-:S04]  /*4940*/  LOP3.LUT R0, R0, UR8, RZ, 0xc0, !PT ;  /* 0x0000000800007c12 */ /* 0x002fc8000f8ec0ff */
[----:B------:R-:W-:-:S13]  /*4950*/  ISETP.NE.AND P0, PT, R0, UR8, PT ;  /* 0x0000000800007c0c */ /* 0x000fda000bf05270 */
[----:B------:R-:W-:Y:S05]  /*4960*/  @P0 BRA `(.L_x_99) ;  /* 0x0000000000580947 */ /* 0x000fea0003800000 */
[----:B------:R-:W1:Y:S02]  /*4970*/  LDS R0, [UR6+0x18] ;  /* 0x00001806ff007984 */ /* 0x000e640008000800 */
[----:B-1----:R-:W-:-:S04]  /*4980*/  LOP3.LUT R0, R0, UR4, RZ, 0xc0, !PT ;  /* 0x0000000400007c12 */ /* 0x002fc8000f8ec0ff */
[----:B------:R-:W-:-:S13]  /*4990*/  ISETP.NE.AND P0, PT, R0, UR4, PT ;  /* 0x0000000400007c0c */ /* 0x000fda000bf05270 */
[----:B------:R-:W-:Y:S05]  /*49a0*/  @P0 BRA `(.L_x_100) ;  /* 0x00000000003c0947 */ /* 0x000fea0003800000 */
[----:B------:R-:W1:Y:S01]  /*49b0*/  S2R R2, SR_LANEID ;  /* 0x0000000000027919 */ /* 0x000e620000000000 */
[----:B------:R-:W-:Y:S01]  /*49c0*/  ULOP3.LUT UR8, URZ, UR8, URZ, 0x33, !UPT ;  /* 0x00000008ff087292 */ /* 0x000fe2000f8e33ff */
[----:B------:R-:W-:Y:S01]  /*49d0*/  LOP3.LUT R4, RZ, UR4, RZ, 0x33, !PT ;  /* 0x00000004ff047c12 */ /* 0x000fe2000f8e33ff */
[----:B------:R-:W-:Y:S02]  /*49e0*/  VOTEU.ANY UR7, UPT, PT ;  /* 0x0000000000077886 */ /* 0x000fe400038e0100 */
[----:B------:R-:W-:Y:S01]  /*49f0*/  UFLO.U32 UR7, UR7 ;  /* 0x00000007000772bd */ /* 0x000fe200080e0000 */
[----:B------:R-:W2:Y:S01]  /*4a00*/  REDUX UR4, R4 ;  /* 0x00000000040473c4 */ /* 0x000ea20000000000 */
[----:B------:R-:W-:-:S06]  /*4a10*/  IMAD.U32 R0, RZ, RZ, UR8 ;  /* 0x00000008ff007e24 */ /* 0x000fcc000f8e00ff */
[----:B------:R1:W-:Y:S01]  /*4a20*/  UTCATOMSWS.AND URZ, UR8 ;  /* 0x0000000800ff79e3 */ /* 0x0003e20008000000 */
[----:B------:R-:W3:Y:S01]  /*4a30*/  REDUX UR5, R0 ;  /* 0x00000000000573c4 */ /* 0x000ee20000000000 */
[----:B-1----:R-:W-:Y:S01]  /*4a40*/  ISETP.EQ.U32.AND P0, PT, R2, UR7, PT ;  /* 0x0000000702007c0c */ /* 0x002fe2000bf02070 */
[----:B--2---:R-:W-:Y:S01]  /*4a50*/  IMAD.U32 R2, RZ, RZ, UR4 ;  /* 0x00000004ff027e24 */ /* 0x004fe2000f8e00ff */
[----:B---3--:R-:W-:-:S11]  /*4a60*/  MOV R3, UR5 ;  /* 0x0000000500037c02 */ /* 0x008fd60008000f00 */
[----:B------:R1:W-:Y:S04]  /*4a70*/  @P0 ATOMS.AND RZ, [UR6+0x14], R3 ;  /* 0x00001403ffff098c */ /* 0x0003e8000a800006 */
[----:B------:R1:W-:Y:S01]  /*4a80*/  @P0 ATOMS.AND RZ, [UR6+0x18], R2 ;  /* 0x00001802ffff098c */ /* 0x0003e2000a800006 */
[----:B------:R-:W-:Y:S05]  /*4a90*/  BRA `(.L_x_101) ;  /* 0x0000000000147947 */ /* 0x000fea0003800000 */
.L_x_100:
[----:B------:R-:W-:Y:S02]  /*4aa0*/  MOV R2, 0x4ac0 ;  /* 0x00004ac000027802 */ /* 0x000fe40000000f00 */
[----:B---345:R-:W-:Y:S05]  /*4ab0*/  CALL.REL.NOINC `($__internal_0_$__cuda_sm10x_tcgen05_guardrail_trap_col_being_dealloced_not_returned_by_alloc) ;  /* 0x0000004000107944 */ /* 0x038fea0003c00000 */
[----:B------:R-:W-:Y:S05]  /*4ac0*/  BRA `(.L_x_101) ;  /* 0x0000000000087947 */ /* 0x000fea0003800000 */
.L_x_99:
[----:B------:R-:W-:Y:S02]  /*4ad0*/  MOV R2, 0x4af0 ;  /* 0x00004af000027802 */ /* 0x000fe40000000f00 */
[----:B---345:R-:W-:Y:S05]  /*4ae0*/  CALL.REL.NOINC `($__internal_2_$__cuda_sm10x_tcgen05_guardrail_trap_unallocated_columns_being_dealloced) ;  /* 0x00000040001c7944 */ /* 0x038fea0003c00000 */
.L_x_101:
[----:B------:R-:W-:Y:S01]  /*4af0*/  NOP ;  /* 0x0000000000007918 */ /* 0x000fe20000000000 */
[----:B----4-:R-:W-:Y:S05]  /*4b00*/  EXIT ;  /* 0x000000000000794d */ /* 0x010fea0003800000 */
.L_x_72:
[----:B------:R-:W-:-:S09]  /*4b10*/  UISETP.NE.OR UP5, UPT, UR10, 0x3, !UP5 ;  /* 0x000000030a00788c */ /* 0x000fd2000efa5670 */
[----:B------:R-:W-:Y:S05]  /*4b20*/  BRA.U UP5, `(.L_x_102) ;  /* 0x0000000905c87547 */ /* 0x000fea000b800000 */
[----:B------:R-:W1:Y:S01]  /*4b30*/  LDC R0, c[0x0][0xb30] ;  /* 0x0002cc00ff007b82 */ /* 0x000e620000000800 */
[----:B------:R-:W2:Y:S01]  /*4b40*/  LDCU.64 UR8, c[0x0][0x888] ;  /* 0x00011100ff0877ac */ /* 0x000ea20008000a00 */
[----:B------:R-:W-:Y:S01]  /*4b50*/  IMAD.MOV.U32 R30, RZ, RZ, 0x1 ;  /* 0x00000001ff1e7424 */ /* 0x000fe200078e00ff */
[----:B------:R-:W-:Y:S01]  /*4b60*/  CS2R R28, SRZ ;  /* 0x00000000001c7805 */ /* 0x000fe2000001ff00 */
[----:B------:R-:W-:Y:S01]  /*4b70*/  IMAD.MOV.U32 R25, RZ, RZ, 0x2000 ;  /* 0x00002000ff197424 */ /* 0x000fe200078e00ff */
[----:B------:R-:W3:Y:S03]  /*4b80*/  LDCU.64 UR4, c[0x0][0x890] ;  /* 0x00011200ff0477ac */ /* 0x000ee60008000a00 */
[----:B------:R-:W4:Y:S01]  /*4b90*/  LDC R19, c[0x0][0x370] ;  /* 0x0000dc00ff137b82 */ /* 0x000f220000000800 */
[----:B------:R-:W-:Y:S01]  /*4ba0*/  UMOV UR6, 0x400 ;  /* 0x0000040000067882 */ /* 0x000fe20000000000 */
[----:B------:R-:W-:-:S02]  /*4bb0*/  UPLOP3.LUT UP1, UPT, UPT, UPT, UPT, 0x40, 0x4 ;  /* 0x000000000004789c */ /* 0x000fc40003f2e870 */
[----:B------:R-:W-:-:S04]  /*4bc0*/  ULEA UR6, UR37, UR6, 0x18 ;  /* 0x0000000625067291 */ /* 0x000fc8000f8ec0ff */
[----:B------:R-:W4:Y:S01]  /*4bd0*/  LDC R2, c[0x0][0xb0c] ;  /* 0x0002c300ff027b82 */ /* 0x000f220000000800 */
[----:B--2---:R-:W-:Y:S02]  /*4be0*/  UISETP.NE.U32.AND UP2, UPT, UR8, URZ, UPT ;  /* 0x000000ff0800728c */ /* 0x004fe4000bf45070 */
[----:B------:R-:W-:Y:S02]  /*4bf0*/  UIADD3 UR8, UPT, UPT, UR6, 0x140, URZ ;  /* 0x0000014006087890 */ /* 0x000fe4000fffe0ff */
[----:B---3--:R-:W-:-:S03]  /*4c00*/  UISETP.NE.U32.AND UP3, UPT, UR4, URZ, UPT ;  /* 0x000000ff0400728c */ /* 0x008fc6000bf65070 */
[----:B------:R-:W2:Y:S01]  /*4c10*/  LDC R18, c[0x0][0xb20] ;  /* 0x0002c800ff127b82 */ /* 0x000ea20000000800 */
[----:B-1----:R-:W-:Y:S01]  /*4c20*/  ISETP.NE.AND P1, PT, R0, 0x1, PT ;  /* 0x000000010000780c */ /* 0x002fe20003f25270 */
[----:B------:R-:W-:Y:S02]  /*4c30*/  UISETP.NE.AND.EX UP2, UPT, UR9, URZ, UPT, UP2 ;  /* 0x000000ff0900728c */ /* 0x000fe4000bf45320 */
[----:B------:R-:W-:Y:S02]  /*4c40*/  UPRMT UR37, UR37, 0x654, UR8 ;  /* 0x0000065425257896 */ /* 0x000fe40008000008 */
[----:B------:R-:W-:Y:S02]  /*4c50*/  UISETP.NE.AND.EX UP3, UPT, UR5, URZ, UPT, UP3 ;  /* 0x000000ff0500728c */ /* 0x000fe4000bf65330 */
[----:B------:R-:W1:Y:S08]  /*4c60*/  LDC.64 R32, c[0x0][0x348] ;  /* 0x0000d200ff207b82 */ /* 0x000e700000000a00 */
[----:B------:R-:W3:Y:S08]  /*4c70*/  LDC.64 R16, c[0x0][0xb10] ;  /* 0x0002c400ff107b82 */ /* 0x000ef00000000a00 */
[----:B------:R-:W1:Y:S08]  /*4c80*/  LDC.64 R6, c[0x0][0xb18] ;  /* 0x0002c600ff067b82 */ /* 0x000e700000000a00 */
[----:B------:R-:W1:Y:S08]  /*4c90*/  LDC.64 R4, c[0x0][0xb28] ;  /* 0x0002ca00ff047b82 */ /* 0x000e700000000a00 */
[----:B--2-4-:R-:W1:Y:S02]  /*4ca0*/  LDC R24, c[0x0][0x374] ;  /* 0x0000dd00ff187b82 */ /* 0x014e640000000800 */
.L_x_110:
[C---:B------:R-:W-:Y:S02]  /*4cb0*/  LEA R0, R29.reuse, UR6, 0x3 ;  /* 0x000000061d007c11 */ /* 0x040fe4000f8e18ff */
[----:B------:R-:W-:Y:S02]  /*4cc0*/  SHF.L.U32 R3, R28, 0x1f, RZ ;  /* 0x0000001f1c037819 */ /* 0x000fe400000006ff */
[----:B------:R-:W-:Y:S02]  /*4cd0*/  LEA R20, R29, UR6, 0x4 ;  /* 0x000000061d147c11 */ /* 0x000fe4000f8e20ff */
[----:B--2---:R-:W2:Y:S02]  /*4ce0*/  SYNCS.PHASECHK.TRANS64.TRYWAIT P0, [R0+URZ+0x160], R3 ;  /* 0x00016003000075a7 */ /* 0x004ea400080011ff */
[----:B--2---:R-:W-:Y:S05]  /*4cf0*/  @!P0 BRA `(.L_x_103) ;  /* 0x0000003800fc8947 */ /* 0x004fea0003800000 */
.L_x_192:
[----:B------:R-:W-:Y:S01]  /*4d00*/  ISETP.GE.AND P0, PT, R72, 0x1, PT ;  /* 0x000000014800780c */ /* 0x000fe20003f06270 */
[----:B------:R-:W4:Y:S01]  /*4d10*/  LDS.128 R20, [R20+0x1f0] ;  /* 0x0001f00014147984 */ /* 0x000f220000000c00 */
[----:B------:R-:W-:Y:S01]  /*4d20*/  ISETP.NE.U32.AND P4, PT, RZ, UR4, PT ;  /* 0x00000004ff007c0c */ /* 0x000fe2000bf85070 */
[----:B--2---:R-:W-:Y:S01]  /*4d30*/  VIADD R0, R0, 0x170 ;  /* 0x0000017000007836 */ /* 0x004fe20000000000 */
[----:B------:R-:W-:Y:S02]  /*4d40*/  SHF.L.U32 R26, R30, 0x1f, RZ ;  /* 0x0000001f1e1a7819 */ /* 0x000fe400000006ff */
[----:B------:R-:W-:Y:S02]  /*4d50*/  ISETP.NE.AND.EX P4, PT, RZ, UR5, PT, P4 ;  /* 0x00000005ff007c0c */ /* 0x000fe4000bf85340 */
[----:B------:R-:W-:Y:S01]  /*4d60*/  PRMT R0, RZ, 0x654, R0 ;  /* 0x00000654ff007816 */ /* 0x000fe20000000000 */
[----:B------:R-:W-:Y:S01]  /*4d70*/  @!PT LDS RZ, [RZ] ;  /* 0x00000000fffff984 */ /* 0x000fe20000000800 */
[----:B------:R-:W-:Y:S01]  /*4d80*/  @!PT LDS RZ, [RZ] ;  /* 0x00000000fffff984 */ /* 0x000fe20000000800 */
[----:B------:R-:W-:Y:S01]  /*4d90*/  @!PT LDS RZ, [RZ] ;  /* 0x00000000fffff984 */ /* 0x000fe20000000800 */
[----:B------:R-:W-:Y:S01]  /*4da0*/  @!PT LDS RZ, [RZ] ;  /* 0x00000000fffff984 */ /* 0x000fe20000000800 */
[----:B------:R2:W-:Y:S06]  /*4db0*/  MEMBAR.ALL.CTA ;  /* 0x0000000000007992 */ /* 0x0005ec0000008000 */
[----:B--2---:R-:W2:Y:S02]  /*4dc0*/  FENCE.VIEW.ASYNC.S ;  /* 0x00000000000073c6 */ /* 0x004ea40000000000 */
[----:B--2---:R2:W-:Y:S01]  /*4dd0*/  SYNCS.ARRIVE.TRANS64.RED.A1T0 RZ, [R0+URZ], RZ ;  /* 0x000000ff00ff79a7 */ /* 0x0045e200081004ff */
[----:B----4-:R-:W-:Y:S11]  /*4de0*/  LOP3.LUT P3, RZ, R22, 0x1, RZ, 0xc0, !PT ;  /* 0x0000000116ff7812 */ /* 0x010ff6000786c0ff */
[----:B------:R-:W-:Y:S02]  /*4df0*/  @!UPT UIADD3 URZ, UPT, UPT, URZ, URZ, URZ ;  /* 0x000000fffffff290 */ /* 0x000fe4000fffe0ff */
[----:B------:R-:W-:Y:S02]  /*4e00*/  @P3 MOV R13, R20 ;  /* 0x00000014000d3202 */ /* 0x000fe40000000f00 */
[----:B------:R-:W-:Y:S01]  /*4e10*/  @P3 LOP3.LUT R8, R21, 0xffff, RZ, 0xc0, !PT ;  /* 0x0000ffff15083812 */ /* 0x000fe200078ec0ff */
[----:B--2---:R-:W-:Y:S06]  /*4e20*/  @!P0 BRA `(.L_x_104) ;  /* 0x0000000000a48947 */ /* 0x004fec0003800000 */
[----:B-1----:R-:W-:Y:S01]  /*4e30*/  IMAD.HI.U32 R31, R24, R7, RZ ;  /* 0x00000007181f7227 */ /* 0x002fe200078e00ff */
[----:B------:R-:W-:Y:S02]  /*4e40*/  ISETP.NE.AND P0, PT, R6, 0x1, PT ;  /* 0x000000010600780c */ /* 0x000fe40003f05270 */
[----:B------:R-:W-:Y:S01]  /*4e50*/  ISETP.NE.AND P2, PT, R72, 0x1, PT ;  /* 0x000000014800780c */ /* 0x000fe20003f45270 */
[----:B---3--:R-:W-:Y:S01]  /*4e60*/  IMAD.HI.U32 R34, R19, R16, RZ ;  /* 0x0000001013227227 */ /* 0x008fe200078e00ff */
[----:B------:R-:W-:Y:S02]  /*4e70*/  SHF.R.U32.HI R31, RZ, R18, R31 ;  /* 0x00000012ff1f7219 */ /* 0x000fe4000001161f */
[----:B------:R-:W-:Y:S01]  /*4e80*/  ISETP.NE.AND P5, PT, R2, 0x1, PT ;  /* 0x000000010200780c */ /* 0x000fe20003fa5270 */
[----:B------:R-:W-:Y:S01]  /*4e90*/  IMAD.HI.U32 R36, R13, R16, RZ ;  /* 0x000000100d247227 */ /* 0x000fe200078e00ff */
[----:B------:R-:W-:Y:S02]  /*4ea0*/  SHF.R.U32.HI R34, RZ, R17, R34 ;  /* 0x00000011ff227219 */ /* 0x000fe40000011622 */
[----:B------:R-:W-:Y:S01]  /*4eb0*/  SEL R3, R24, R31, !P0 ;  /* 0x0000001f18037207 */ /* 0x000fe20004000000 */
[C---:B------:R-:W-:Y:S01]  /*4ec0*/  IMAD.HI.U32 R31, R8.reuse, R7, RZ ;  /* 0x00000007081f7227 */ /* 0x040fe200078e00ff */
[----:B------:R-:W-:Y:S02]  /*4ed0*/  SEL R11, R19, R34, !P5 ;  /* 0x00000022130b7207 */ /* 0x000fe40006800000 */
[----:B------:R-:W-:Y:S01]  /*4ee0*/  SHF.R.U32.HI R36, RZ, R17, R36 ;  /* 0x00000011ff247219 */ /* 0x000fe20000011624 */
[----:B------:R-:W-:Y:S01]  /*4ef0*/  IMAD.HI.U32 R38, R3, R4, RZ ;  /* 0x0000000403267227 */ /* 0x000fe200078e00ff */
[----:B------:R-:W-:Y:S03]  /*4f00*/  SHF.R.U32.HI R31, RZ, R18, R31 ;  /* 0x00000012ff1f7219 */ /* 0x000fe6000001161f */
[----:B------:R-:W-:Y:S01]  /*4f10*/  IMAD.HI.U32 R34, R11, R4, RZ ;  /* 0x000000040b227227 */ /* 0x000fe200078e00ff */
[----:B------:R-:W-:Y:S02]  /*4f20*/  @P2 SHF.R.U32.HI R3, RZ, R5, R38 ;  /* 0x00000005ff032219 */ /* 0x000fe40000011626 */
[----:B------:R-:W-:Y:S02]  /*4f30*/  SEL R9, R8, R31, !P0 ;  /* 0x0000001f08097207 */ /* 0x000fe40004000000 */
[----:B------:R-:W-:Y:S01]  /*4f40*/  @P2 SHF.R.U32.HI R11, RZ, R5, R34 ;  /* 0x00000005ff0b2219 */ /* 0x000fe20000011622 */
[C---:B------:R-:W-:Y:S01]  /*4f50*/  IMAD R10, R72.reuse, R3, RZ ;  /* 0x00000003480a7224 */ /* 0x040fe200078e02ff */
[----:B------:R-:W-:Y:S01]  /*4f60*/  SEL R3, R13, R36, !P5 ;  /* 0x000000240d037207 */ /* 0x000fe20006800000 */
[C---:B------:R-:W-:Y:S03]  /*4f70*/  IMAD.HI.U32 R14, R9.reuse, R4, RZ ;  /* 0x00000004090e7227 */ /* 0x040fe600078e00ff */
[----:B------:R-:W-:Y:S01]  /*4f80*/  ISETP.GE.AND P0, PT, R9, R10, PT ;  /* 0x0000000a0900720c */ /* 0x000fe20003f06270 */
[C---:B------:R-:W-:Y:S01]  /*4f90*/  IMAD R12, R72.reuse, R11, RZ ;  /* 0x0000000b480c7224 */ /* 0x040fe200078e02ff */
[-C--:B------:R-:W-:Y:S04]  /*4fa0*/  SHF.R.U32.HI R14, RZ, R5.reuse, R14 ;  /* 0x00000005ff0e7219 */ /* 0x080fe8000001160e */
[----:B------:R-:W-:Y:S02]  /*4fb0*/  ISETP.GE.OR P0, PT, R3, R12, P0 ;  /* 0x0000000c0300720c */ /* 0x000fe40000706670 */
[----:B------:R-:W-:Y:S05]  /*4fc0*/  SEL R15, R9, R14, !P2 ;  /* 0x0000000e090f7207 */ /* 0x000fea0005000000 */
[----:B------:R-:W-:Y:S04]  /*4fd0*/  IMAD.MOV R14, RZ, RZ, -R15 ;  /* 0x000000ffff0e7224 */ /* 0x000fe800078e0a0f */
[----:B------:R-:W-:Y:S02]  /*4fe0*/  IMAD R14, R72, R14, R9 ;  /* 0x0000000e480e7224 */ /* 0x000fe400078e0209 */
[C---:B------:R-:W-:Y:S05]  /*4ff0*/  @!P0 IMAD.HI.U32 R10, R3.reuse, R4, RZ ;  /* 0x00000004030a8227 */ /* 0x040fea00078e00ff */
[----:B------:R-:W-:Y:S04]  /*5000*/  @!P0 SHF.R.U32.HI R10, RZ, R5, R10 ;  /* 0x00000005ff0a8219 */ /* 0x000fe8000001160a */
[----:B------:R-:W-:Y:S01]  /*5010*/  @!P0 SEL R0, R3, R10, !P2 ;  /* 0x0000000a03008207 */ /* 0x000fe20005000000 */
[----:B------:R-:W-:Y:S03]  /*5020*/  IMAD.MOV R10, RZ, RZ, -R3 ;  /* 0x000000ffff0a7224 */ /* 0x000fe600078e0a03 */
[----:B------:R-:W-:Y:S01]  /*5030*/  @!P0 IADD3 R15, PT, PT, R15, -R0, RZ ;  /* 0x800000000f0f8210 */ /* 0x000fe20007ffe0ff */
[----:B------:R-:W-:Y:S01]  /*5040*/  @!P0 IMAD R0, R11, R14, R0 ;  /* 0x0000000e0b008224 */ /* 0x000fe200078e0200 */
[----:B------:R-:W-:Y:S01]  /*5050*/  IADD3 R11, PT, PT, -R9, RZ, RZ ;  /* 0x000000ff090b7210 */ /* 0x000fe20007ffe1ff */
[----:B------:R-:W-:Y:S02]  /*5060*/  IMAD R13, R2, R10, R13 ;  /* 0x0000000a020d7224 */ /* 0x000fe400078e020d */
[----:B------:R-:W-:Y:S02]  /*5070*/  @!P0 IMAD R9, R15, R72, R3 ;  /* 0x000000480f098224 */ /* 0x000fe400078e0203 */
[----:B------:R-:W-:Y:S02]  /*5080*/  @!P0 IMAD.MOV.U32 R3, RZ, RZ, R0 ;  /* 0x000000ffff038224 */ /* 0x000fe400078e0000 */
[----:B------:R-:W-:Y:S02]  /*5090*/  IMAD R8, R6, R11, R8 ;  /* 0x0000000b06087224 */ /* 0x000fe400078e0208 */
[----:B------:R-:W-:Y:S02]  /*50a0*/  IMAD R13, R3, R2, R13 ;  /* 0x00000002030d7224 */ /* 0x000fe400078e020d */
[----:B------:R-:W-:Y:S02]  /*50b0*/  IMAD R8, R9, R6, R8 ;  /* 0x0000000609087224 */ /* 0x000fe400078e0208 */
.L_x_104:
[----:B------:R-:W-:Y:S05]  /*50c0*/  BRA.U UP1, `(.L_x_105) ;  /* 0x0000000101107547 */ /* 0x000fea000b800000 */
[----:B------:R-:W-:Y:S04]  /*50d0*/  MOV R0, UR7 ;  /* 0x0000000700007c02 */ /* 0x000fe80008000f00 */
[----:B------:R-:W-:Y:S04]  /*50e0*/  SHF.L.U32 R3, R0, 0x1f, RZ ;  /* 0x0000001f00037819 */ /* 0x000fe800000006ff */
[----:B------:R-:W2:Y:S02]  /*50f0*/  SYNCS.PHASECHK.TRANS64.TRYWAIT P0, [UR6+0x158], R3 ;  /* 0x00015803ff0075a7 */ /* 0x000ea40008001106 */
[----:B--2---:R-:W-:Y:S05]  /*5100*/  @!P0 BRA `(.L_x_106) ;  /* 0x00000038000c8947 */ /* 0x004fea0003800000 */
.L_x_105:
[----:B------:R-:W-:Y:S05]  /*5110*/  BRA.U !UP3, `(.L_x_107) ;  /* 0x000000010b347547 */ /* 0x000fea000b800000 */
[----:B------:R-:W-:Y:S01]  /*5120*/  UPLOP3.LUT UP0, UPT, UPT, UPT, UP2, 0x80, 0x8 ;  /* 0x000000000008789c */ /* 0x000fe20003f0f020 */
[----:B--2---:R-:W-:Y:S02]  /*5130*/  HFMA2 R0, -RZ, RZ, 0, 5.9604644775390625e-08 ;  /* 0x00000001ff007431 */ /* 0x004fe400000001ff */
[----:B------:R-:W-:Y:S03]  /*5140*/  IMAD.MOV.U32 R165, RZ, RZ, 0x1 ;  /* 0x00000001ffa57424 */ /* 0x000fe600078e00ff */
[----:B------:R-:W-:Y:S05]  /*5150*/  PLOP3.LUT P0, PT, PT, PT, UP0, 0x80, 0x8 ;  /* 0x000000000008781c */ /* 0x000fea0003f0f008 */
[----:B------:R-:W2:Y:S01]  /*5160*/  @UP0 LDCU.64 UR10, c[0x0][0x888] ;  /* 0x00011100ff0a07ac */ /* 0x000ea20008000a00 */
[----:B------:R-:W-:Y:S07]  /*5170*/  @UP0 UIMAD UR8, UR36, UR4, URZ ;  /* 0x00000004240802a4 */ /* 0x000fee000f8e02ff */
[----:B------:R-:W-:Y:S01]  /*5180*/  @!P0 PRMT R165, R0, 0x7610, R165 ;  /* 0x0000761000a58816 */ /* 0x000fe200000000a5 */
[----:B--2---:R-:W-:Y:S03]  /*5190*/  @UP0 UIMAD.WIDE UR10, UR8, 0x4, UR10 ;  /* 0x00000004080a08a5 */ /* 0x004fe6000f8e020a */
[----:B------:R-:W2:Y:S03]  /*51a0*/  @!UP0 LDCU UR8, c[0x0][0x880] ;  /* 0x00011000ff0887ac */ /* 0x000ea60008000800 */
[----:B------:R-:W-:Y:S01]  /*51b0*/  IMAD.U32 R10, RZ, RZ, UR10 ;  /* 0x0000000aff0a7e24 */ /* 0x000fe2000f8e00ff */
[----:B------:R-:W-:Y:S05]  /*51c0*/  MOV R11, UR11 ;  /* 0x0000000b000b7c02 */ /* 0x000fea0008000f00 */
[----:B-----5:R4:W5:Y:S02]  /*51d0*/  @P0 LDG.E R81, desc[UR40][R10.64] ;  /* 0x000000280a510981 */ /* 0x020964000c1e1900 */
[----:B--2-4-:R-:W-:Y:S07]  /*51e0*/  @!P0 IMAD.U32 R81, RZ, RZ, UR8 ;  /* 0x00000008ff518e24 */ /* 0x014fee000f8e00ff */
.L_x_107:
[----:B-----5:R-:W-:Y:S01]  /*51f0*/  @!P4 FSETP.EQ.AND P5, PT, R81, RZ, PT ;  /* 0x000000ff5100c20b */ /* 0x020fe20003fa2000 */
[----:B------:R-:W-:Y:S01]  /*5200*/  @!UPT UIADD3 URZ, UPT, UPT, URZ, URZ, URZ ;  /* 0x000000fffffff290 */ /* 0x000fe2000fffe0ff */
[----:B------:R-:W-:Y:S11]  /*5210*/  @!P4 BRA `(.L_x_108) ;  /* 0x000000000014c947 */ /* 0x000ff60003800000 */
[----:B------:R-:W-:Y:S02]  /*5220*/  LOP3.LUT P0, RZ, R165, 0xff, RZ, 0xc0, !PT ;  /* 0x000000ffa5ff7812 */ /* 0x000fe4000780c0ff */
[----:B------:R-:W-:Y:S04]  /*5230*/  PLOP3.LUT P5, PT, PT, PT, UP0, 0x80, 0x8 ;  /* 0x000000000008781c */ /* 0x000fe80003faf008 */
[----:B------:R-:W-:Y:S07]  /*5240*/  PLOP3.LUT P5, PT, P5, PT, PT, 0x8, 0x80 ;  /* 0x000000000080781c */ /* 0x000fee0002fae170 */
[----:B------:R-:W-:Y:S11]  /*5250*/  @P0 FSETP.EQ.AND P5, PT, R81, RZ, PT ;  /* 0x000000ff5100020b */ /* 0x000ff60003fa2000 */
[----:B------:R-:W-:Y:S02]  /*5260*/  @!UPT UIADD3 URZ, UPT, UPT, URZ, URZ, URZ ;  /* 0x000000fffffff290 */ /* 0x000fe4000fffe0ff */
.L_x_108:
[----:B------:R-:W4:Y:S01]  /*5270*/  SYNCS.PHASECHK.TRANS64.TRYWAIT P4, [UR6+0x148], R26 ;  /* 0x0001481aff0075a7 */ /* 0x000f220008081106 */
[----:B------:R-:W-:Y:S01]  /*5280*/  @P3 SHF.R.U32.HI R27, RZ, 0x10, R21 ;  /* 0x00000010ff1b3819 */ /* 0x000fe20000011615 */
[----:B------:R-:W-:Y:S01]  /*5290*/  VIADD R29, R29, 0x1 ;  /* 0x000000011d1d7836 */ /* 0x000fe20000000000 */
[----:B------:R-:W5:Y:S08]  /*52a0*/  LDC.64 R14, c[0x0][0xb10] ;  /* 0x0002c400ff0e7b82 */ /* 0x000f700000000a00 */
[----:B------:R-:W1:Y:S08]  /*52b0*/  LDC.64 R10, c[0x0][0xb18] ;  /* 0x0002c600ff0a7b82 */ /* 0x000e700000000a00 */
[----:B--2---:R-:W2:Y:S08]  /*52c0*/  @!P1 LDC R0, c[0x0][0xb20] ;  /* 0x0002c800ff009b82 */ /* 0x004eb00000000800 */
[----:B------:R-:W3:Y:S01]  /*52d0*/  @!P1 LDC R3, c[0x0][0xb0c] ;  /* 0x0002c300ff039b82 */ /* 0x000ee20000000800 */
[----:B-----5:R-:W-:Y:S05]  /*52e0*/  @!P1 IMAD.HI.U32 R14, R13, R14, RZ ;  /* 0x0000000e0d0e9227 */ /* 0x020fea00078e00ff */
[----:B------:R-:W-:Y:S01]  /*52f0*/  @!P1 SHF.R.U32.HI R14, RZ, R15, R14 ;  /* 0x0000000fff0e9219 */ /* 0x000fe2000001160e */
[----:B-1----:R-:W-:Y:S01]  /*5300*/  @!P1 IMAD.HI.U32 R11, R8, R11, RZ ;  /* 0x0000000b080b9227 */ /* 0x002fe200078e00ff */
[----:B------:R-:W-:Y:S04]  /*5310*/  @!P1 ISETP.NE.AND P0, PT, R10, 0x1, PT ;  /* 0x000000010a00980c */ /* 0x000fe80003f05270 */
[----:B--2---:R-:W-:Y:S02]  /*5320*/  @!P1 SHF.R.U32.HI R9, RZ, R0, R11 ;  /* 0x00000000ff099219 */ /* 0x004fe4000001160b */
[----:B---3--:R-:W-:Y:S02]  /*5330*/  @!P1 ISETP.NE.AND P2, PT, R3, 0x1, PT ;  /* 0x000000010300980c */ /* 0x008fe40003f45270 */
[----:B------:R-:W-:Y:S02]  /*5340*/  @!P1 SEL R9, R8, R9, !P0 ;  /* 0x0000000908099207 */ /* 0x000fe40004000000 */
[----:B------:R-:W-:Y:S02]  /*5350*/  ELECT P0, URZ, PT ;  /* 0x0000000000ff782f */ /* 0x000fe40003800000 */
[----:B------:R-:W-:Y:S05]  /*5360*/  @!P1 SEL R14, R13, R14, !P2 ;  /* 0x0000000e0d0e9207 */ /* 0x000fea0005000000 */
[----:B------:R-:W-:Y:S02]  /*5370*/  @!P1 IMAD.IADD R0, R9, 0x1, -R14 ;  /* 0x0000000109009824 */ /* 0x000fe400078e0a0e */
[----:B------:R-:W-:Y:S02]  /*5380*/  @!P1 IMAD.IADD R9, R14, 0x1, -R9 ;  /* 0x000000010e099824 */ /* 0x000fe400078e0a09 */
[----:B------:R-:W-:Y:S02]  /*5390*/  @!P1 IMAD R13, R0, R3, R13 ;  /* 0x00000003000d9224 */ /* 0x000fe400078e020d */
[----:B------:R-:W-:Y:S01]  /*53a0*/  @!P1 IMAD R8, R9, R10, R8 ;  /* 0x0000000a09089224 */ /* 0x000fe200078e0208 */
[----:B----4-:R-:W-:Y:S06]  /*53b0*/  @!P4 BRA `(.L_x_109) ;  /* 0x000000340078c947 */ /* 0x010fec0003800000 */
.L_x_195:
[----:B------:R-:W-:Y:S01]  /*53c0*/  PLOP3.LUT P5, PT, P5, P0, PT, 0xf2, 0x2f ;  /* 0x00000000002f781c */ /* 0x000fe20002fa1e72 */
[----:B------:R-:W-:Y:S01]  /*53d0*/  UMOV UR14, 0x0 ;  /* 0x00000000000e7882 */ /* 0x000fe20000000000 */
[----:B------:R-:W-:Y:S01]  /*53e0*/  LOP3.LUT R30, R30, 0x1, RZ, 0x3c, !PT ;  /* 0x000000011e1e7812 */ /* 0x000fe200078e3cff */
[----:B------:R-:W-:Y:S01]  /*53f0*/  UMOV UR15, 0x10000000 ;  /* 0x10000000000f7882 */ /* 0x000fe20000000000 */
[----:B------:R-:W-:Y:S01]  /*5400*/  UMOV UR12, UR36 ;  /* 0x00000024000c7c82 */ /* 0x000fe20008000000 */
[----:B------:R-:W-:Y:S08]  /*5410*/  @P3 R2UR UR36, R27 ;  /* 0x000000001b2432ca */ /* 0x000ff000000e0000 */
[----:B-1----:R-:W-:Y:S01]  /*5420*/  @!P5 IADD3 R3, P0, PT, R32, 0x580, RZ ;  /* 0x000005802003d810 */ /* 0x002fe20007f1e0ff */
[----:B------:R-:W-:Y:S01]  /*5430*/  @!P5 IMAD.SHL.U32 R164, R164, 0x40, RZ ;  /* 0x00000040a4a4d824 */ /* 0x000fe200078e00ff */
[----:B------:R-:W-:Y:S01]  /*5440*/  VOTEU.ALL UP1, P5 ;  /* 0x0000000000ff7886 */ /* 0x000fe20002820000 */
[----:B------:R-:W-:Y:S01]  /*5450*/  @!P5 IMAD.SHL.U32 R155, R155, 0x80, RZ ;  /* 0x000000809b9bd824 */ /* 0x000fe200078e00ff */
[----:B------:R-:W-:Y:S01]  /*5460*/  @!P5 R2UR UR9, R3 ;  /* 0x000000000309d2ca */ /* 0x000fe200000e0000 */
[----:B------:R-:W-:Y:S01]  /*5470*/  @!P5 IMAD.X R0, RZ, RZ, R33, P0 ;  /* 0x000000ffff00d224 */ /* 0x000fe200000e0621 */
[----:B------:R-:W-:Y:S01]  /*5480*/  @!P5 R2UR UR10, R164 ;  /* 0x00000000a40ad2ca */ /* 0x000fe200000e0000 */
[----:B------:R-:W-:Y:S01]  /*5490*/  IMAD.IADD R164, R8, 0x1, R143 ;  /* 0x0000000108a47824 */ /* 0x000fe200078e028f */
[----:B------:R-:W-:Y:S01]  /*54a0*/  @!P5 R2UR UR11, R155 ;  /* 0x000000009b0bd2ca */ /* 0x000fe200000e0000 */
[----:B------:R-:W-:Y:S01]  /*54b0*/  IMAD.IADD R155, R13, 0x1, R154 ;  /* 0x000000010d9b7824 */ /* 0x000fe200078e029a */
[----:B------:R-:W-:Y:S02]  /*54c0*/  @!P5 R2UR UR8, R0 ;  /* 0x000000000008d2ca */ /* 0x000fe400000e0000 */
[C---:B------:R-:W-:Y:S04]  /*54d0*/  ISETP.NE.AND P0, PT, R29.reuse, 0x2, PT ;  /* 0x000000021d00780c */ /* 0x040fe80003f05270 */
[----:B------:R-:W-:Y:S01]  /*54e0*/  SEL R3, RZ, 0x1, P0 ;  /* 0x00000001ff037807 */ /* 0x000fe20000000000 */
[----:B------:R-:W-:Y:S01]  /*54f0*/  IMAD.U32 R10, RZ, RZ, UR9 ;  /* 0x00000009ff0a7e24 */ /* 0x000fe2000f8e00ff */
[----:B------:R-:W-:Y:S01]  /*5500*/  @!UP1 UIADD3 UR9, UPT, UPT, UR6, 0x140, URZ ;  /* 0x0000014006099890 */ /* 0x000fe2000fffe0ff */
[----:B------:R-:W-:Y:S02]  /*5510*/  SEL R29, R29, RZ, P0 ;  /* 0x000000ff1d1d7207 */ /* 0x000fe40000000000 */
[----:B------:R-:W-:Y:S02]  /*5520*/  LOP3.LUT R28, R28, R3, RZ, 0x3c, !PT ;  /* 0x000000031c1c7212 */ /* 0x000fe400078e3cff */
[----:B------:R-:W-:Y:S01]  /*5530*/  IMAD.U32 R11, RZ, RZ, UR8 ;  /* 0x00000008ff0b7e24 */ /* 0x000fe2000f8e00ff */
[----:B------:R-:W-:Y:S01]  /*5540*/  @!P5 R2UR UR16, R10 ;  /* 0x000000000a10d2ca */ /* 0x000fe200000e0000 */
[----:B------:R-:W-:Y:S01]  /*5550*/  @!UP1 UIADD3 UR8, UPT, UPT, UR6, 0x400, URZ ;  /* 0x0000040006089890 */ /* 0x000fe2000fffe0ff */
[----:B------:R-:W-:Y:S02]  /*5560*/  VOTEU.ALL UP1, P5 ;  /* 0x0000000000ff7886 */ /* 0x000fe40002820000 */
[----:B------:R-:W-:Y:S11]  /*5570*/  @!P5 R2UR UR17, R11 ;  /* 0x000000000b11d2ca */ /* 0x000ff600000e0000 */
[----:B------:R-:W-:Y:S02]  /*5580*/  @!UPT UIADD3 URZ, UPT, UPT, URZ, URZ, URZ ;  /* 0x000000fffffff290 */ /* 0x000fe4000fffe0ff */
[----:B------:R2:W-:Y:S01]  /*5590*/  @!UP1 UTMALDG.3D [UR8], [UR16], desc[UR14] ;  /* 0x00000e08100095b4 */ /* 0x0005e20008011000 */
[----:B------:R2:W-:Y:S01]  /*55a0*/  @!P5 SYNCS.ARRIVE.TRANS64.RED.A0TR RZ, [UR6+0x140], R25 ;  /* 0x00014019ffffd9a7 */ /* 0x0005e20008300406 */
[----:B------:R-:W-:Y:S01]  /*55b0*/  UPLOP3.LUT UP1, UPT, UPT, UPT, UPT, 0x80, 0x8 ;  /* 0x000000000008789c */ /* 0x000fe20003f2f070 */
[----:B------:R-:W-:Y:S01]  /*55c0*/  SYNCS.ARRIVE.TRANS64.RED.A1T0 RZ, [UR37], RZ ;  /* 0x000000ffffff79a7 */ /* 0x000fe20008100425 */
[----:B------:R-:W-:Y:S09]  /*55d0*/  @P3 BRA `(.L_x_110) ;  /* 0xfffffff400b43947 */ /* 0x000ff2000383ffff */
[----:B------:R-:W-:Y:S07]  /*55e0*/  MOV R0, UR6 ;  /* 0x0000000600007c02 */ /* 0x000fee0008000f00 */
.L_x_111:
[----:B-1----:R-:W-:-:S04]  /*55f0*/  SHF.L.U32 R3, R30, 0x1f, RZ ;  /* 0x0000001f1e037819 */ /* 0x002fc800000006ff */
[----:B------:R1:W3:Y:S03]  /*5600*/  SYNCS.PHASECHK.TRANS64.TRYWAIT P0, [R0+URZ+0x148], R3 ;  /* 0x00014803000075a7 */ /* 0x0002e600080011ff */
[----:B---3--:R-:W-:Y:S05]  /*5610*/  @!P0 NANOSLEEP.SYNCS 0x989680 ;  /* 0x009896800000895d */ /* 0x008fea0003900000 */
[----:B------:R-:W3:Y:S02]  /*5620*/  @!P0 SYNCS.PHASECHK.TRANS64 P0, [R0+URZ+0x148], R3 ;  /* 0x00014803000085a7 */ /* 0x000ee400080010ff */
[----:B--23--:R-:W-:Y:S05]  /*5630*/  @P0 EXIT ;  /* 0x000000000000094d */ /* 0x00cfea0003800000 */
[----:B------:R-:W-:Y:S05]  /*5640*/  BRA `(.L_x_111) ;  /* 0xfffffffc00e87947 */ /* 0x000fea000383ffff */
.L_x_102:
[----:B------:R-:W-:-:S06]  /*5650*/  UISETP.GE.AND UP1, UPT, UR10, 0x4, UPT ;  /* 0x000000040a00788c */ /* 0x000fcc000bf26270 */
[----:B------:R-:W-:-:S13]  /*5660*/  PLOP3.LUT P0, PT, PT, PT, UP1, 0x80, 0x8 ;  /* 0x000000000008781c */ /* 0x000fda0003f0f018 */
[----:B------:R-:W-:Y:S05]  /*5670*/  @!P0 EXIT ;  /* 0x000000000000894d */ /* 0x000fea0003800000 */
[----:B------:R-:W-:Y:S01]  /*5680*/  BAR.SYNC.DEFER_BLOCKING 0x6, 0xa0 ;  /* 0x0182800000007b1d */ /* 0x000fe20000010000 */
[C---:B------:R-:W-:Y:S02]  /*5690*/  IMAD.SHL.U32 R3, R166.reuse, 0x40, RZ ;  /* 0x00000040a6037824 */ /* 0x040fe400078e00ff */
[----:B------:R-:W-:Y:S02]  /*56a0*/  HFMA2 R76, -RZ, RZ, 0, 0 ;  /* 0x00000000ff4c7431 */ /* 0x000fe400000001ff */
[C---:B------:R-:W-:Y:S01]  /*56b0*/  IMAD.SHL.U32 R168, R166.reuse, 0x8, RZ ;  /* 0x00000008a6a87824 */ /* 0x040fe200078e00ff */
[----:B------:R-:W-:Y:S01]  /*56c0*/  CS2R R174, SRZ ;  /* 0x0000000000ae7805 */ /* 0x000fe2000001ff00 */
[----:B------:R-:W-:Y:S01]  /*56d0*/  IMAD.U32 R79, R166, 0x10000, RZ ;  /* 0x00010000a64f7824 */ /* 0x000fe200078e00ff */
[----:B------:R-:W-:Y:S01]  /*56e0*/  UMOV UR43, 0x400 ;  /* 0x00000400002b7882 */ /* 0x000fe20000000000 */
[----:B------:R-:W-:Y:S01]  /*56f0*/  LOP3.LUT R5, R3, 0x180, RZ, 0xc0, !PT ;  /* 0x0000018003057812 */ /* 0x000fe200078ec0ff */
[----:B------:R-:W-:Y:S01]  /*5700*/  ULEA UR43, UR37, UR43, 0x18 ;  /* 0x0000002b252b7291 */ /* 0x000fe2000f8ec0ff */
[----:B------:R-:W1:Y:S01]  /*5710*/  LDC R167, c[0x0][0x370] ;  /* 0x0000dc00ffa77b82 */ /* 0x000e620000000800 */
[----:B------:R-:W-:Y:S01]  /*5720*/  LOP3.LUT R79, R79, 0x600000, RZ, 0xc0, !PT ;  /* 0x006000004f4f7812 */ /* 0x000fe200078ec0ff */
[----:B------:R-:W-:Y:S01]  /*5730*/  IMAD.MOV.U32 R182, RZ, RZ, RZ ;  /* 0x000000ffffb67224 */ /* 0x000fe200078e00ff */
[----:B------:R-:W-:Y:S01]  /*5740*/  LOP3.LUT R168, R5, 0x30, R168, 0xf8, !PT ;  /* 0x0000003005a87812 */ /* 0x000fe200078ef8a8 */
[----:B------:R-:W-:Y:S01]  /*5750*/  UIADD3 UR4, UPT, UPT, UR43, 0x2400, URZ ;  /* 0x000024002b047890 */ /* 0x000fe2000fffe0ff */
[----:B------:R-:W-:Y:S01]  /*5760*/  IMAD.MOV.U32 R173, RZ, RZ, RZ ;  /* 0x000000ffffad7224 */ /* 0x000fe200078e00ff */
[----:B------:R-:W2:Y:S01]  /*5770*/  LDCU.64 UR46, c[0x0][0x348] ;  /* 0x00006900ff2e77ac */ /* 0x000ea20008000a00 */
[----:B------:R-:W-:Y:S01]  /*5780*/  LOP3.LUT R168, R168, 0x1e40, R3, 0xf8, !PT ;  /* 0x00001e40a8a87812 */ /* 0x000fe200078ef803 */
[----:B------:R-:W3:Y:S01]  /*5790*/  LDC R74, c[0x0][0xb0c] ;  /* 0x0002c300ff4a7b82 */ /* 0x000ee20000000800 */
[----:B------:R-:W-:Y:S01]  /*57a0*/  IMAD.SHL.U32 R3, R166, 0x10, RZ ;  /* 0x00000010a6037824 */ /* 0x000fe200078e00ff */
[----:B------:R-:W-:Y:S01]  /*57b0*/  MOV R179, UR4 ;  /* 0x0000000400b37c02 */ /* 0x000fe20008000f00 */
[----:B------:R-:W4:Y:S03]  /*57c0*/  LDCU.64 UR38, c[0x0][0x888] ;  /* 0x00011100ff2677ac */ /* 0x000f260008000a00 */
[C---:B------:R-:W-:Y:S01]  /*57d0*/  LOP3.LUT R5, R3.reuse, 0x20, RZ, 0xc0, !PT ;  /* 0x0000002003057812 */ /* 0x040fe200078ec0ff */
[----:B------:R-:W2:Y:S01]  /*57e0*/  LDS R0, [UR43+0x210] ;  /* 0x0002102bff007984 */ /* 0x000ea20008000800 */
[----:B------:R-:W1:Y:S01]  /*57f0*/  LDC R170, c[0x0][0xb20] ;  /* 0x0002c800ffaa7b82 */ /* 0x000e620000000800 */
[----:B------:R-:W-:Y:S01]  /*5800*/  LOP3.LUT R3, R3, 0x40, RZ, 0xc0, !PT ;  /* 0x0000004003037812 */ /* 0x000fe200078ec0ff */
[----:B------:R-:W-:-:S06]  /*5810*/  UIADD3 UR42, UPT, UPT, UR43, 0x400, URZ ;  /* 0x000004002b2a7890 */ /* 0x000fcc000fffe0ff */
[----:B------:R-:W1:Y:S08]  /*5820*/  LDC R73, c[0x0][0xb30] ;  /* 0x0002cc00ff497b82 */ /* 0x000e700000000800 */
[----:B------:R-:W1:Y:S08]  /*5830*/  LDC.64 R152, c[0x0][0xb10] ;  /* 0x0002c400ff987b82 */ /* 0x000e700000000a00 */
[----:B------:R-:W1:Y:S08]  /*5840*/  LDC.64 R70, c[0x0][0xb18] ;  /* 0x0002c600ff467b82 */ /* 0x000e700000000a00 */
[----:B------:R-:W1:Y:S01]  /*5850*/  LDC.64 R148, c[0x0][0x888] ;  /* 0x00022200ff947b82 */ /* 0x000e620000000a00 */
[----:B--2---:R-:W-:-:S07]  /*5860*/  IMAD.IADD R79, R0, 0x1, R79 ;  /* 0x00000001004f7824 */ /* 0x004fce00078e024f */
[----:B------:R-:W2:Y:S01]  /*5870*/  LDC.64 R68, c[0x0][0xb28] ;  /* 0x0002ca00ff447b82 */ /* 0x000ea20000000a00 */
[----:B------:R-:W-:-:S05]  /*5880*/  VIADD R0, R168, UR43 ;  /* 0x0000002ba8007c36 */ /* 0x000fca0008000000 */
[--C-:B------:R-:W-:Y:S02]  /*5890*/  IADD3 R178, PT, PT, -R5, 0x400, R0.reuse ;  /* 0x0000040005b27810 */ /* 0x100fe40007ffe100 */
[----:B------:R-:W1:Y:S01]  /*58a0*/  LDC.64 R150, c[0x0][0x890] ;  /* 0x00022400ff967b82 */ /* 0x000e620000000a00 */
[----:B------:R-:W-:Y:S02]  /*58b0*/  IADD3 R177, PT, PT, -R3, 0x400, R0 ;  /* 0x0000040003b17810 */ /* 0x000fe40007ffe100 */
[----:B------:R-:W-:-:S05]  /*58c0*/  IMAD.IADD R176, R178, 0x1, -R3 ;  /* 0x00000001b2b07824 */ /* 0x000fca00078e0a03 */
[----:B------:R-:W1:Y:S08]  /*58d0*/  LDC.64 R146, c[0x0][0x8b0] ;  /* 0x00022c00ff927b82 */ /* 0x000e700000000a00 */
[----:B------:R-:W1:Y:S08]  /*58e0*/  LDC.64 R144, c[0x0][0x8a8] ;  /* 0x00022a00ff907b82 */ /* 0x000e700000000a00 */
[----:B---34-:R-:W1:Y:S02]  /*58f0*/  LDC R172, c[0x0][0x374] ;  /* 0x0000dd00ffac7b82 */ /* 0x018e640000000800 */
.L_x_129:
[----:B------:R-:W-:Y:S02]  /*5900*/  LEA R0, R182, UR43, 0x3 ;  /* 0x0000002bb6007c11 */ /* 0x000fe4000f8e18ff */
[----:B------:R-:W-:Y:S02]  /*5910*/  SHF.L.U32 R3, R174, 0x1f, RZ ;  /* 0x0000001fae037819 */ /* 0x000fe400000006ff */
[----:B------:R-:W-:Y:S02]  /*5920*/  LEA R16, R182, UR43, 0x4 ;  /* 0x0000002bb6107c11 */ /* 0x000fe4000f8e20ff */
[----:B------:R-:W3:Y:S02]  /*5930*/  SYNCS.PHASECHK.TRANS64.TRYWAIT P0, [R0+URZ+0x160], R3 ;  /* 0x00016003000075a7 */ /* 0x000ee400080011ff */
[----:B-123--:R-:W-:Y:S05]  /*5940*/  @!P0 BRA `(.L_x_112) ;  /* 0x00000030002c8947 */ /* 0x00efea0003800000 */
.L_x_196:
[----:B------:R-:W4:Y:S01]  /*5950*/  LDC.64 R12, c[0x0][0xb10] ;  /* 0x0002c400ff0c7b82 */ /* 0x000f220000000a00 */
[----:B------:R-:W2:Y:S01]  /*5960*/  LDS.128 R16, [R16+0x1f0] ;  /* 0x0001f00010107984 */ /* 0x000ea20000000c00 */
[----:B-1----:R-:W-:Y:S01]  /*5970*/  ISETP.NE.AND P1, PT, R73, 0x1, PT ;  /* 0x000000014900780c */ /* 0x002fe20003f25270 */
[----:B---3--:R-:W-:Y:S01]  /*5980*/  VIADD R0, R0, 0x170 ;  /* 0x0000017000007836 */ /* 0x008fe20000000000 */
[----:B------:R-:W-:Y:S04]  /*5990*/  ISETP.GE.AND P0, PT, R72, 0x1, PT ;  /* 0x000000014800780c */ /* 0x000fe80003f06270 */
[----:B------:R-:W1:Y:S01]  /*59a0*/  LDC.64 R10, c[0x0][0xb18] ;  /* 0x0002c600ff0a7b82 */ /* 0x000e620000000a00 */
[----:B------:R-:W-:Y:S01]  /*59b0*/  PRMT R0, RZ, 0x654, R0 ;  /* 0x00000654ff007816 */ /* 0x000fe20000000000 */
[----:B------:R-:W-:Y:S01]  /*59c0*/  @!PT LDS RZ, [RZ] ;  /* 0x00000000fffff984 */ /* 0x000fe20000000800 */
[----:B------:R-:W-:Y:S01]  /*59d0*/  @!PT LDS RZ, [RZ] ;  /* 0x00000000fffff984 */ /* 0x000fe20000000800 */
[----:B------:R-:W-:Y:S01]  /*59e0*/  @!PT LDS RZ, [RZ] ;  /* 0x00000000fffff984 */ /* 0x000fe20000000800 */
[----:B------:R-:W-:Y:S01]  /*59f0*/  @!PT LDS RZ, [RZ] ;  /* 0x00000000fffff984 */ /* 0x000fe20000000800 */
[----:B------:R3:W-:Y:S06]  /*5a00*/  MEMBAR.ALL.CTA ;  /* 0x0000000000007992 */ /* 0x0007ec0000008000 */
[----:B---3--:R-:W3:Y:S01]  /*5a10*/  FENCE.VIEW.ASYNC.S ;  /* 0x00000000000073c6 */ /* 0x008ee20000000000 */
[----:B------:R-:W1:Y:S08]  /*5a20*/  @!P1 LDC R14, c[0x0][0xb20] ;  /* 0x0002c800ff0e9b82 */ /* 0x000e700000000800 */
[----:B------:R-:W1:Y:S01]  /*5a30*/  @!P1 LDC R9, c[0x0][0xb0c] ;  /* 0x0002c300ff099b82 */ /* 0x000e620000000800 */
[----:B---3--:R3:W-:Y:S01]  /*5a40*/  SYNCS.ARRIVE.TRANS64.RED.A1T0 RZ, [R0+URZ], RZ ;  /* 0x000000ff00ff79a7 */ /* 0x0087e200081004ff */
[----:B--2---:R-:W-:Y:S04]  /*5a50*/  LOP3.LUT P4, RZ, R18, 0x1, RZ, 0xc0, !PT ;  /* 0x0000000112ff7812 */ /* 0x004fe8000788c0ff */
[----:B------:R-:W-:Y:S09]  /*5a60*/  P2R R180, PR, RZ, 0x10 ;  /* 0x00000010ffb47803 */ /* 0x000ff20000000000 */
[----:B------:R-:W-:Y:S02]  /*5a70*/  @P4 MOV R77, R16 ;  /* 0x00000010004d4202 */ /* 0x000fe40000000f00 */
[----:B------:R-:W-:Y:S01]  /*5a80*/  @P4 LOP3.LUT R75, R17, 0xffff, RZ, 0xc0, !PT ;  /* 0x0000ffff114b4812 */ /* 0x000fe200078ec0ff */
[----:B---34-:R-:W-:Y:S06]  /*5a90*/  @!P0 BRA `(.L_x_113) ;  /* 0x0000000000a48947 */ /* 0x018fec0003800000 */
[----:B------:R-:W-:Y:S01]  /*5aa0*/  IMAD.HI.U32 R21, R172, R71, RZ ;  /* 0x00000047ac157227 */ /* 0x000fe200078e00ff */
[----:B------:R-:W-:Y:S02]  /*5ab0*/  ISETP.NE.AND P0, PT, R70, 0x1, PT ;  /* 0x000000014600780c */ /* 0x000fe40003f05270 */
[----:B------:R-:W-:Y:S01]  /*5ac0*/  ISETP.NE.AND P2, PT, R72, 0x1, PT ;  /* 0x000000014800780c */ /* 0x000fe20003f45270 */
[----:B------:R-:W-:Y:S01]  /*5ad0*/  IMAD.HI.U32 R20, R167, R152, RZ ;  /* 0x00000098a7147227 */ /* 0x000fe200078e00ff */
[----:B------:R-:W-:Y:S02]  /*5ae0*/  SHF.R.U32.HI R21, RZ, R170, R21 ;  /* 0x000000aaff157219 */ /* 0x000fe40000011615 */
[----:B------:R-:W-:Y:S01]  /*5af0*/  ISETP.NE.AND P3, PT, R74, 0x1, PT ;  /* 0x000000014a00780c */ /* 0x000fe20003f65270 */
[----:B------:R-:W-:Y:S01]  /*5b00*/  IMAD.HI.U32 R24, R77, R152, RZ ;  /* 0x000000984d187227 */ /* 0x000fe200078e00ff */
[----:B------:R-:W-:Y:S02]  /*5b10*/  SHF.R.U32.HI R20, RZ, R153, R20 ;  /* 0x00000099ff147219 */ /* 0x000fe40000011614 */
[----:B------:R-:W-:Y:S01]  /*5b20*/  SEL R3, R172, R21, !P0 ;  /* 0x00000015ac037207 */ /* 0x000fe20004000000 */
[----:B------:R-:W-:Y:S01]  /*5b30*/  IMAD.HI.U32 R21, R75, R71, RZ ;  /* 0x000000474b157227 */ /* 0x000fe200078e00ff */
[----:B------:R-:W-:Y:S02]  /*5b40*/  SEL R7, R167, R20, !P3 ;  /* 0x00000014a7077207 */ /* 0x000fe40005800000 */
[----:B------:R-:W-:Y:S01]  /*5b50*/  SHF.R.U32.HI R24, RZ, R153, R24 ;  /* 0x00000099ff187219 */ /* 0x000fe20000011618 */
[-C--:B------:R-:W-:Y:S04]  /*5b60*/  IMAD.HI.U32 R20, R3, R68.reuse, RZ ;  /* 0x0000004403147227 */ /* 0x080fe800078e00ff */
[----:B------:R-:W-:Y:S01]  /*5b70*/  IMAD.HI.U32 R22, R7, R68, RZ ;  /* 0x0000004407167227 */ /* 0x000fe200078e00ff */
[-C--:B------:R-:W-:Y:S02]  /*5b80*/  @P2 SHF.R.U32.HI R3, RZ, R69.reuse, R20 ;  /* 0x00000045ff032219 */ /* 0x080fe40000011614 */
[----:B------:R-:W-:Y:S02]  /*5b90*/  SHF.R.U32.HI R20, RZ, R170, R21 ;  /* 0x000000aaff147219 */ /* 0x000fe40000011615 */
[----:B------:R-:W-:Y:S01]  /*5ba0*/  @P2 SHF.R.U32.HI R7, RZ, R69, R22 ;  /* 0x00000045ff072219 */ /* 0x000fe20000011616 */
[C---:B------:R-:W-:Y:S01]  /*5bb0*/  IMAD R2, R72.reuse, R3, RZ ;  /* 0x0000000348027224 */ /* 0x040fe200078e02ff */
[----:B------:R-:W-:Y:S02]  /*5bc0*/  SEL R5, R75, R20, !P0 ;  /* 0x000000144b057207 */ /* 0x000fe40004000000 */
[----:B------:R-:W-:Y:S01]  /*5bd0*/  SEL R3, R77, R24, !P3 ;  /* 0x000000184d037207 */ /* 0x000fe20005800000 */
[----:B------:R-:W-:Y:S01]  /*5be0*/  IMAD R4, R72, R7, RZ ;  /* 0x0000000748047224 */ /* 0x000fe200078e02ff */
[C---:B------:R-:W-:Y:S01]  /*5bf0*/  ISETP.GE.AND P0, PT, R5.reuse, R2, PT ;  /* 0x000000020500720c */ /* 0x040fe20003f06270 */
[----:B------:R-:W-:Y:S03]  /*5c00*/  IMAD.HI.U32 R6, R5, R68, RZ ;  /* 0x0000004405067227 */ /* 0x000fe600078e00ff */
[----:B------:R-:W-:Y:S01]  /*5c10*/  ISETP.GE.OR P0, PT, R3, R4, P0 ;  /* 0x000000040300720c */ /* 0x000fe20000706670 */
[----:B------:R-:W-:Y:S01]  /*5c20*/  IMAD.MOV R4, RZ, RZ, -R3 ;  /* 0x000000ffff047224 */ /* 0x000fe200078e0a03 */
[-C--:B------:R-:W-:Y:S03]  /*5c30*/  SHF.R.U32.HI R6, RZ, R69.reuse, R6 ;  /* 0x00000045ff067219 */ /* 0x080fe60000011606 */
[----:B------:R-:W-:Y:S01]  /*5c40*/  IMAD R77, R74, R4, R77 ;  /* 0x000000044a4d7224 */ /* 0x000fe200078e024d */
[----:B------:R-:W-:Y:S05]  /*5c50*/  SEL R15, R5, R6, !P2 ;  /* 0x00000006050f7207 */ /* 0x000fea0005000000 */
[----:B------:R-:W-:Y:S02]  /*5c60*/  IMAD.MOV R6, RZ, RZ, -R15 ;  /* 0x000000ffff067224 */ /* 0x000fe400078e0a0f */
[C---:B------:R-:W-:Y:S04]  /*5c70*/  @!P0 IMAD.HI.U32 R2, R3.reuse, R68, RZ ;  /* 0x0000004403028227 */ /* 0x040fe800078e00ff */
[----:B------:R-:W-:Y:S01]  /*5c80*/  IMAD R6, R72, R6, R5 ;  /* 0x0000000648067224 */ /* 0x000fe200078e0205 */
[----:B------:R-:W-:Y:S04]  /*5c90*/  @!P0 SHF.R.U32.HI R2, RZ, R69, R2 ;  /* 0x00000045ff028219 */ /* 0x000fe80000011602 */
[----:B------:R-:W-:Y:S02]  /*5ca0*/  @!P0 SEL R0, R3, R2, !P2 ;  /* 0x0000000203008207 */ /* 0x000fe40005000000 */
[----:B------:R-:W-:Y:S02]  /*5cb0*/  IADD3 R2, PT, PT, -R5, RZ, RZ ;  /* 0x000000ff05027210 */ /* 0x000fe40007ffe1ff */
[----:B------:R-:W-:Y:S01]  /*5cc0*/  @!P0 IADD3 R8, PT, PT, R15, -R0, RZ ;  /* 0x800000000f088210 */ /* 0x000fe20007ffe0ff */
[----:B------:R-:W-:Y:S02]  /*5cd0*/  @!P0 IMAD R0, R7, R6, R0 ;  /* 0x0000000607008224 */ /* 0x000fe400078e0200 */
[----:B------:R-:W-:Y:S02]  /*5ce0*/  IMAD R75, R70, R2, R75 ;  /* 0x00000002464b7224 */ /* 0x000fe400078e024b */
[----:B------:R-:W-:Y:S02]  /*5cf0*/  @!P0 IMAD R5, R8, R72, R3 ;  /* 0x0000004808058224 */ /* 0x000fe400078e0203 */
[----:B------:R-:W-:Y:S04]  /*5d00*/  @!P0 IMAD.MOV.U32 R3, RZ, RZ, R0 ;  /* 0x000000ffff038224 */ /* 0x000fe800078e0000 */
[----:B------:R-:W-:Y:S02]  /*5d10*/  IMAD R77, R3, R74, R77 ;  /* 0x0000004a034d7224 */ /* 0x000fe400078e024d */
[----:B------:R-:W-:Y:S07]  /*5d20*/  IMAD R75, R5, R70, R75 ;  /* 0x00000046054b7224 */ /* 0x000fee00078e024b */
.L_x_113:
[----:B------:R-:W-:Y:S01]  /*5d30*/  @!P1 IMAD.HI.U32 R0, R77, R12, RZ ;  /* 0x0000000c4d009227 */ /* 0x000fe200078e00ff */
[----:B-1----:R-:W-:Y:S01]  /*5d40*/  @!P1 ISETP.NE.AND P0, PT, R10, 0x1, PT ;  /* 0x000000010a00980c */ /* 0x002fe20003f05270 */
[----:B------:R-:W-:Y:S01]  /*5d50*/  ULOP3.LUT UP0, URZ, UR42, 0x1b0, URZ, 0xc0, !UPT ;  /* 0x000001b02aff7892 */ /* 0x000fe2000f80c0ff */
[----:B------:R-:W-:Y:S01]  /*5d60*/  @!P1 ISETP.NE.AND P2, PT, R9, 0x1, PT ;  /* 0x000000010900980c */ /* 0x000fe20003f45270 */
[----:B------:R-:W-:Y:S01]  /*5d70*/  @!P1 IMAD.HI.U32 R3, R75, R11, RZ ;  /* 0x0000000b4b039227 */ /* 0x000fe200078e00ff */
[----:B------:R-:W-:Y:S02]  /*5d80*/  @!P1 SHF.R.U32.HI R0, RZ, R13, R0 ;  /* 0x0000000dff009219 */ /* 0x000fe40000011600 */
[----:B------:R-:W-:Y:S01]  /*5d90*/  @P4 SHF.R.U32.HI R171, RZ, 0x10, R17 ;  /* 0x00000010ffab4819 */ /* 0x000fe20000011611 */
[----:B------:R-:W-:Y:S01]  /*5da0*/  VIADD R182, R182, 0x1 ;  /* 0x00000001b6b67836 */ /* 0x000fe20000000000 */
[----:B------:R-:W-:Y:S02]  /*5db0*/  @!P1 SHF.R.U32.HI R2, RZ, R14, R3 ;  /* 0x0000000eff029219 */ /* 0x000fe40000011603 */
[----:B------:R-:W-:Y:S02]  /*5dc0*/  @!P1 SEL R3, R77, R0, !P2 ;  /* 0x000000004d039207 */ /* 0x000fe40005000000 */
[----:B------:R-:W-:Y:S05]  /*5dd0*/  @!P1 SEL R2, R75, R2, !P0 ;  /* 0x000000024b029207 */ /* 0x000fea0004000000 */
[----:B------:R-:W-:Y:S02]  /*5de0*/  @!P1 IMAD.IADD R0, R2, 0x1, -R3 ;  /* 0x0000000102009824 */ /* 0x000fe400078e0a03 */
[----:B------:R-:W-:Y:S02]  /*5df0*/  @!P1 IMAD.IADD R2, R3, 0x1, -R2 ;  /* 0x0000000103029824 */ /* 0x000fe400078e0a02 */
[----:B------:R-:W-:Y:S02]  /*5e00*/  @!P1 IMAD R77, R0, R9, R77 ;  /* 0x00000009004d9224 */ /* 0x000fe400078e024d */
[----:B------:R-:W-:Y:S01]  /*5e10*/  @!P1 IMAD R75, R2, R10, R75 ;  /* 0x0000000a024b9224 */ /* 0x000fe200078e024b */
[----:B------:R-:W-:Y:S06]  /*5e20*/  BRA.U !UP0, `(.L_x_114) ;  /* 0x0000000108407547 */ /* 0x000fec000b800000 */
[----:B------:R-:W1:Y:S01]  /*5e30*/  LDCU.64 UR8, c[0x4][0x80] ;  /* 0x01001000ff0877ac */ /* 0x000e620008000a00 */
[----:B------:R-:W-:Y:S01]  /*5e40*/  MOV R3, 0x0 ;  /* 0x0000000000037802 */ /* 0x000fe20000000f00 */
[----:B------:R-:W-:Y:S02]  /*5e50*/  HFMA2 R12, -RZ, RZ, 0, 5.9604644775390625e-08 ;  /* 0x00000001ff0c7431 */ /* 0x000fe400000001ff */
[----:B------:R-:W-:Y:S02]  /*5e60*/  IMAD.MOV.U32 R8, RZ, RZ, 0x70 ;  /* 0x00000070ff087424 */ /* 0x000fe400078e00ff */
[----:B------:R-:W-:Y:S01]  /*5e70*/  IMAD.MOV.U32 R13, RZ, RZ, RZ ;  /* 0x000000ffff0d7224 */ /* 0x000fe200078e00ff */
[----:B------:R-:W2:Y:S01]  /*5e80*/  LDCU.64 UR6, c[0x4][0x88] ;  /* 0x01001100ff0677ac */ /* 0x000ea20008000a00 */
[----:B------:R-:W3:Y:S01]  /*5e90*/  LDC.64 R2, c[0x4][R3] ;  /* 0x0100000003027b82 */ /* 0x000ee20000000a00 */
[----:B------:R-:W4:Y:S01]  /*5ea0*/  LDCU.64 UR4, c[0x4][0x8] ;  /* 0x01000100ff0477ac */ /* 0x000f220008000a00 */
[----:B-1----:R-:W-:Y:S01]  /*5eb0*/  MOV R5, UR9 ;  /* 0x0000000900057c02 */ /* 0x002fe20008000f00 */
[----:B------:R-:W-:Y:S01]  /*5ec0*/  IMAD.U32 R4, RZ, RZ, UR8 ;  /* 0x00000008ff047e24 */ /* 0x000fe2000f8e00ff */
[----:B--2---:R-:W-:Y:S01]  /*5ed0*/  MOV R7, UR7 ;  /* 0x0000000700077c02 */ /* 0x004fe20008000f00 */
[----:B------:R-:W-:Y:S01]  /*5ee0*/  IMAD.U32 R6, RZ, RZ, UR6 ;  /* 0x00000006ff067e24 */ /* 0x000fe2000f8e00ff */
[----:B----4-:R-:W-:Y:S01]  /*5ef0*/  MOV R11, UR5 ;  /* 0x00000005000b7c02 */ /* 0x010fe20008000f00 */
[----:B------:R-:W-:Y:S02]  /*5f00*/  IMAD.U32 R10, RZ, RZ, UR4 ;  /* 0x00000004ff0a7e24 */ /* 0x000fe4000f8e00ff */
[----:B------:R-:W-:Y:S07]  /*5f10*/  LEPC R20, `(.L_x_114) ;  /* 0x000000001014794e */ /* 0x000fee0000000000 */
[----:B---3-5:R-:W-:Y:S05]  /*5f20*/  CALL.ABS.NOINC R2 ;  /* 0x0000000002007343 */ /* 0x028fea0003c00000 */
.L_x_114:
[----:B------:R-:W-:Y:S01]  /*5f30*/  LOP3.LUT P0, RZ, R179, 0x1b0, RZ, 0xc0, !PT ;  /* 0x000001b0b3ff7812 */ /* 0x000fe2000780c0ff */
[----:B------:R-:W-:Y:S11]  /*5f40*/  BSSY.RECONVERGENT B6, `(.L_x_115) ;  /* 0x0000013000067945 */ /* 0x000ff60003800200 */
[----:B------:R-:W-:Y:S01]  /*5f50*/  @!UPT UIADD3 URZ, UPT, UPT, URZ, URZ, URZ ;  /* 0x000000fffffff290 */ /* 0x000fe2000fffe0ff */
[----:B------:R-:W-:Y:S05]  /*5f60*/  @!P0 BRA `(.L_x_116) ;  /* 0x0000000000408947 */ /* 0x000fea0003800000 */
        /* <DEDUP_REMOVED lines=16> */
.L_x_116:
[----:B------:R-:W-:Y:S05]  /*6070*/  BSYNC.RECONVERGENT B6 ;  /* 0x0000000000067941 */ /* 0x000fea0003800200 */
.L_x_115:
[----:B------:R-:W-:Y:S01]  /*6080*/  ISETP.NE.U32.AND P3, PT, R150, RZ, PT ;  /* 0x000000ff9600720c */ /* 0x000fe20003f65070 */
[----:B------:R-:W-:Y:S01]  /*6090*/  UISETP.NE.AND UP1, UPT, UR44, URZ, UPT ;  /* 0x000000ff2c00728c */ /* 0x000fe2000bf25270 */
[----:B------:R-:W-:Y:S02]  /*60a0*/  ISETP.NE.U32.AND P4, PT, R146, RZ, PT ;  /* 0x000000ff9200720c */ /* 0x000fe40003f85070 */
[----:B------:R-:W-:Y:S02]  /*60b0*/  ISETP.NE.AND.EX P3, PT, R151, RZ, PT, P3 ;  /* 0x000000ff9700720c */ /* 0x000fe40003f65330 */
[----:B------:R-:W-:Y:S02]  /*60c0*/  PLOP3.LUT P1, PT, PT, PT, PT, 0x8, 0x80 ;  /* 0x000000000080781c */ /* 0x000fe40003f2e170 */
[----:B------:R-:W-:Y:S02]  /*60d0*/  PLOP3.LUT P0, PT, PT, PT, UP1, 0x80, 0x8 ;  /* 0x000000000008781c */ /* 0x000fe40003f0f018 */
[----:B------:R-:W-:Y:S02]  /*60e0*/  ISETP.NE.AND.EX P4, PT, R147, RZ, PT, P4 ;  /* 0x000000ff9300720c */ /* 0x000fe40003f85340 */
[----:B------:R-:W1:Y:S09]  /*60f0*/  @UP1 LDCU.64 UR4, c[0x0][0x888] ;  /* 0x00011100ff0417ac */ /* 0x000e720008000a00 */
[----:B------:R-:W-:Y:S01]  /*6100*/  @P0 PLOP3.LUT P1, PT, P3, PT, PT, 0x80, 0x8 ;  /* 0x000000000008081c */ /* 0x000fe20001f2f070 */
[----:B-1----:R-:W-:Y:S04]  /*6110*/  @UP1 UISETP.NE.U32.AND UP0, UPT, UR4, URZ, UPT ;  /* 0x000000ff0400128c */ /* 0x002fe8000bf05070 */
[----:B------:R-:W-:Y:S04]  /*6120*/  @UP1 UISETP.NE.AND.EX UP0, UPT, UR5, URZ, UPT, UP0 ;  /* 0x000000ff0500128c */ /* 0x000fe8000bf05300 */
[----:B------:R-:W-:Y:S01]  /*6130*/  @UP1 USEL UR4, URZ, 0xffffffff, UP0 ;  /* 0xffffffffff041887 */ /* 0x000fe20008000000 */
[----:B------:R-:W-:Y:S11]  /*6140*/  @!P3 BRA `(.L_x_117) ;  /* 0x00000000002cb947 */ /* 0x000ff60003800000 */
[----:B------:R-:W-:Y:S01]  /*6150*/  ISETP.NE.U32.AND P2, PT, R148, RZ, PT ;  /* 0x000000ff9400720c */ /* 0x000fe20003f45070 */
[----:B------:R-:W-:Y:S03]  /*6160*/  IMAD.MOV.U32 R165, RZ, RZ, 0x1 ;  /* 0x00000001ffa57424 */ /* 0x000fe600078e00ff */
[----:B------:R-:W-:Y:S11]  /*6170*/  ISETP.NE.AND.EX P2, PT, R149, RZ, PT, P2 ;  /* 0x000000ff9500720c */ /* 0x000ff60003f45320 */
[----:B------:R-:W-:Y:S02]  /*6180*/  @!UPT UIADD3 URZ, UPT, UPT, URZ, URZ, URZ ;  /* 0x000000fffffff290 */ /* 0x000fe4000fffe0ff */
[----:B------:R-:W1:Y:S01]  /*6190*/  @P2 LDC.64 R2, c[0x0][0x888] ;  /* 0x00022200ff022b82 */ /* 0x000e620000000a00 */
[----:B------:R-:W-:Y:S04]  /*61a0*/  @P2 IMAD R0, R150, UR36, RZ ;  /* 0x0000002496002c24 */ /* 0x000fe8000f8e02ff */
[----:B-1----:R-:W-:Y:S04]  /*61b0*/  @P2 IMAD.WIDE R2, R0, 0x4, R2 ;  /* 0x0000000400022825 */ /* 0x002fe800078e0202 */
[----:B------:R-:W-:Y:S01]  /*61c0*/  HFMA2 R0, -RZ, RZ, 0, 5.9604644775390625e-08 ;  /* 0x00000001ff007431 */ /* 0x000fe200000001ff */
[----:B-----5:R1:W5:Y:S04]  /*61d0*/  @P2 LDG.E R81, desc[UR40][R2.64] ;  /* 0x0000002802512981 */ /* 0x020368000c1e1900 */
[----:B------:R-:W-:Y:S01]  /*61e0*/  @!P2 PRMT R165, R0, 0x7610, R165 ;  /* 0x0000761000a5a816 */ /* 0x000fe200000000a5 */
[----:B-1----:R-:W2:Y:S06]  /*61f0*/  @!P2 LDC R81, c[0x0][0x880] ;  /* 0x00022000ff51ab82 */ /* 0x002eac0000000800 */
.L_x_117:
[----:B------:R-:W-:Y:S05]  /*6200*/  @!P4 BRA `(.L_x_118) ;  /* 0x000000000020c947 */ /* 0x000fea0003800000 */
[----:B------:R-:W-:Y:S04]  /*6210*/  ISETP.NE.U32.AND P2, PT, R144, RZ, PT ;  /* 0x000000ff9000720c */ /* 0x000fe80003f45070 */
[----:B------:R-:W-:Y:S11]  /*6220*/  ISETP.NE.AND.EX P2, PT, R145, RZ, PT, P2 ;  /* 0x000000ff9100720c */ /* 0x000ff60003f45320 */
[----:B------:R-:W-:Y:S02]  /*6230*/  @!UPT UIADD3 URZ, UPT, UPT, URZ, URZ, URZ ;  /* 0x000000fffffff290 */ /* 0x000fe4000fffe0ff */
[----:B------:R-:W1:Y:S01]  /*6240*/  @P2 LDC.64 R2, c[0x0][0x8a8] ;  /* 0x00022a00ff022b82 */ /* 0x000e620000000a00 */
[----:B------:R-:W-:Y:S04]  /*6250*/  @P2 IMAD R0, R146, UR36, RZ ;  /* 0x0000002492002c24 */ /* 0x000fe8000f8e02ff */
[----:B-1----:R-:W-:Y:S05]  /*6260*/  @P2 IMAD.WIDE R2, R0, 0x4, R2 ;  /* 0x0000000400022825 */ /* 0x002fea00078e0202 */
[----:B-----5:R1:W5:Y:S02]  /*6270*/  @P2 LDG.E R78, desc[UR40][R2.64] ;  /* 0x00000028024e2981 */ /* 0x020364000c1e1900 */
[----:B-1----:R-:W3:Y:S02]  /*6280*/  @!P2 LDC R78, c[0x0][0x8a0] ;  /* 0x00022800ff4eab82 */ /* 0x002ee40000000800 */
.L_x_118:
[----:B--2--5:R-:W-:Y:S01]  /*6290*/  @P0 FSETP.NEU.AND P4, PT, R81, RZ, PT ;  /* 0x000000ff5100020b */ /* 0x024fe20003f8d000 */
[----:B------:R-:W-:Y:S01]  /*62a0*/  IMAD.U32 R0, RZ, RZ, UR4 ;  /* 0x00000004ff007e24 */ /* 0x000fe2000f8e00ff */
[----:B------:R-:W-:Y:S01]  /*62b0*/  @P0 LOP3.LUT P2, RZ, R165, 0xff, RZ, 0xc0, !PT ;  /* 0x000000ffa5ff0812 */ /* 0x000fe2000784c0ff */
[----:B------:R-:W-:Y:S01]  /*62c0*/  BSSY B1, `(.L_x_119) ;  /* 0x000003d000017945 */ /* 0x000fe20003800000 */
[----:B------:R-:W-:Y:S01]  /*62d0*/  @P0 SEL R3, RZ, 0xffffffff, P4 ;  /* 0xffffffffff030807 */ /* 0x000fe20002000000 */
[C---:B------:R-:W-:Y:S01]  /*62e0*/  IMAD R64, R76.reuse, 0x40, R79 ;  /* 0x000000404c407824 */ /* 0x040fe200078e024f */
[----:B------:R-:W-:Y:S02]  /*62f0*/  LEA R181, R76, UR43, 0x3 ;  /* 0x0000002b4cb57c11 */ /* 0x000fe4000f8e18ff */
[----:B------:R-:W-:Y:S02]  /*6300*/  CS2R R86, SRZ ;  /* 0x0000000000567805 */ /* 0x000fe4000001ff00 */
[----:B------:R-:W-:Y:S02]  /*6310*/  @P1 SEL R3, R0, R3, !P2 ;  /* 0x0000000300031207 */ /* 0x000fe40005000000 */
[----:B------:R-:W-:Y:S02]  /*6320*/  CS2R R84, SRZ ;  /* 0x0000000000547805 */ /* 0x000fe4000001ff00 */
[----:B------:R-:W-:Y:S02]  /*6330*/  SHF.L.U32 R2, R175, 0x1f, RZ ;  /* 0x0000001faf027819 */ /* 0x000fe400000006ff */
[----:B------:R-:W-:Y:S02]  /*6340*/  CS2R R90, SRZ ;  /* 0x00000000005a7805 */ /* 0x000fe4000001ff00 */
[----:B------:R-:W-:Y:S02]  /*6350*/  @P0 LOP3.LUT R3, R3, 0x1, RZ, 0xc0, !PT ;  /* 0x0000000103030812 */ /* 0x000fe400078ec0ff */
[----:B------:R-:W-:Y:S02]  /*6360*/  CS2R R88, SRZ ;  /* 0x0000000000587805 */ /* 0x000fe4000001ff00 */
[----:B------:R-:W-:Y:S02]  /*6370*/  PLOP3.LUT P5, PT, PT, PT, PT, 0x8, 0x80 ;  /* 0x000000000080781c */ /* 0x000fe40003fae170 */
[----:B------:R-:W-:Y:S02]  /*6380*/  CS2R R98, SRZ ;  /* 0x0000000000627805 */ /* 0x000fe4000001ff00 */
[----:B------:R-:W-:Y:S02]  /*6390*/  ISETP.NE.U32.OR P1, PT, R3, 0x1, !P0 ;  /* 0x000000010300780c */ /* 0x000fe40004725470 */
[----:B------:R-:W-:Y:S02]  /*63a0*/  CS2R R96, SRZ ;  /* 0x0000000000607805 */ /* 0x000fe4000001ff00 */
[----:B------:R-:W-:Y:S02]  /*63b0*/  CS2R R94, SRZ ;  /* 0x00000000005e7805 */ /* 0x000fe4000001ff00 */
[----:B------:R-:W-:Y:S07]  /*63c0*/  CS2R R92, SRZ ;  /* 0x00000000005c7805 */ /* 0x000fee000001ff00 */
[----:B------:R-:W-:Y:S04]  /*63d0*/  @P1 SHF.L.U32 R4, R173, 0x1f, RZ ;  /* 0x0000001fad041819 */ /* 0x000fe800000006ff */
[----:B------:R-:W1:Y:S01]  /*63e0*/  @P1 SYNCS.PHASECHK.TRANS64.TRYWAIT P0, [UR43+0x140], R4 ;  /* 0x00014004ff0015a7 */ /* 0x000e62000800112b */
[----:B------:R2:W4:Y:S01]  /*63f0*/  SYNCS.PHASECHK.TRANS64.TRYWAIT P4, [R181+URZ+0x180], R2 ;  /* 0x00018002b50075a7 */ /* 0x00052200080811ff */
[----:B-1----:R-:W-:Y:S01]  /*6400*/  @P1 PLOP3.LUT P5, PT, P0, PT, PT, 0x8, 0x80 ;  /* 0x000000000080181c */ /* 0x002fe200007ae170 */
[----:B------:R-:W-:Y:S01]  /*6410*/  @!UPT UIADD3 URZ, UPT, UPT, URZ, URZ, URZ ;  /* 0x000000fffffff290 */ /* 0x000fe2000fffe0ff */
[----:B--2-4-:R-:W-:Y:S11]  /*6420*/  @!P1 BRA `(.L_x_120) ;  /* 0x0000000000989947 */ /* 0x014ff60003800000 */
[----:B------:R-:W-:Y:S01]  /*6430*/  ISETP.NE.U32.AND P0, PT, RZ, UR38, PT ;  /* 0x00000026ff007c0c */ /* 0x000fe2000bf05070 */
[----:B------:R-:W-:Y:S01]  /*6440*/  BSSY B0, `(.L_x_121) ;  /* 0x0000016000007945 */ /* 0x000fe20003800000 */
[----:B------:R-:W-:Y:S02]  /*6450*/  FSETP.NEU.AND P2, PT, R81, RZ, PT ;  /* 0x000000ff5100720b */ /* 0x000fe40003f4d000 */
[----:B------:R-:W-:Y:S02]  /*6460*/  CS2R R94, SRZ ;  /* 0x00000000005e7805 */ /* 0x000fe4000001ff00 */
[----:B------:R-:W-:Y:S02]  /*6470*/  ISETP.NE.AND.EX P0, PT, RZ, UR39, PT, P0 ;  /* 0x00000027ff007c0c */ /* 0x000fe4000bf05300 */
[----:B------:R-:W-:Y:S02]  /*6480*/  CS2R R92, SRZ ;  /* 0x00000000005c7805 */ /* 0x000fe4000001ff00 */
[----:B------:R-:W-:Y:S02]  /*6490*/  LOP3.LUT P1, RZ, R165, 0xff, RZ, 0xc0, !PT ;  /* 0x000000ffa5ff7812 */ /* 0x000fe4000782c0ff */
[----:B------:R-:W-:Y:S02]  /*64a0*/  CS2R R98, SRZ ;  /* 0x0000000000627805 */ /* 0x000fe4000001ff00 */
[----:B------:R-:W-:Y:S02]  /*64b0*/  SEL R0, RZ, 0xffffffff, P2 ;  /* 0xffffffffff007807 */ /* 0x000fe40001000000 */
[----:B------:R-:W-:Y:S02]  /*64c0*/  CS2R R96, SRZ ;  /* 0x0000000000607805 */ /* 0x000fe4000001ff00 */
[----:B------:R-:W-:Y:S02]  /*64d0*/  SEL R3, RZ, 0xffffffff, P0 ;  /* 0xffffffffff037807 */ /* 0x000fe40000000000 */
[----:B------:R-:W-:Y:S02]  /*64e0*/  CS2R R90, SRZ ;  /* 0x00000000005a7805 */ /* 0x000fe4000001ff00 */
[----:B------:R-:W-:Y:S02]  /*64f0*/  CS2R R88, SRZ ;  /* 0x0000000000587805 */ /* 0x000fe4000001ff00 */
[----:B------:R-:W-:Y:S02]  /*6500*/  CS2R R86, SRZ ;  /* 0x0000000000567805 */ /* 0x000fe4000001ff00 */
[----:B------:R-:W-:Y:S02]  /*6510*/  @P3 SEL R0, R3, R0, !P1 ;  /* 0x0000000003003207 */ /* 0x000fe40004800000 */
[----:B------:R-:W-:Y:S02]  /*6520*/  CS2R R84, SRZ ;  /* 0x0000000000547805 */ /* 0x000fe4000001ff00 */
[----:B------:R-:W-:Y:S04]  /*6530*/  LOP3.LUT R0, R0, 0x1, RZ, 0xc0, !PT ;  /* 0x0000000100007812 */ /* 0x000fe800078ec0ff */
[----:B------:R-:W-:Y:S01]  /*6540*/  ISETP.NE.U32.AND P0, PT, R0, 0x1, PT ;  /* 0x000000010000780c */ /* 0x000fe20003f05070 */
[----:B------:R-:W-:Y:S01]  /*6550*/  @!UPT UIADD3 URZ, UPT, UPT, URZ, URZ, URZ ;  /* 0x000000fffffff290 */ /* 0x000fe2000fffe0ff */
[----:B------:R-:W-:Y:S11]  /*6560*/  @!P5 BRA `(.L_x_122) ;  /* 0x00000000000cd947 */ /* 0x000ff60003800000 */
[----:B------:R-:W-:Y:S04]  /*6570*/  SHF.L.U32 R3, R173, 0x1f, RZ ;  /* 0x0000001fad037819 */ /* 0x000fe800000006ff */
[----:B------:R-:W1:Y:S02]  /*6580*/  SYNCS.PHASECHK.TRANS64.TRYWAIT P1, [UR43+0x140], R3 ;  /* 0x00014003ff0075a7 */ /* 0x000e64000802112b */
[----:B-1----:R-:W-:Y:S05]  /*6590*/  @!P1 BRA `(.L_x_123) ;  /* 0x00000024002c9947 */ /* 0x002fea0003800000 */
.L_x_122:
[----:B------:R-:W-:Y:S05]  /*65a0*/  BSYNC B0 ;  /* 0x0000000000007941 */ /* 0x000fea0003800000 */
.L_x_121:
[----:B------:R2:W4:Y:S01]  /*65b0*/  @P0 LDS.128 R92, [R168+UR43+0x400] ;  /* 0x0004002ba85c0984 */ /* 0x0005220008000c00 */
[----:B------:R-:W-:Y:S01]  /*65c0*/  UIADD3 UR4, UPT, UPT, UR43, 0x148, URZ ;  /* 0x000001482b047890 */ /* 0x000fe2000fffe0ff */
[----:B------:R-:W-:Y:S02]  /*65d0*/  LOP3.LUT R173, R173, 0x1, RZ, 0x3c, !PT ;  /* 0x00000001adad7812 */ /* 0x000fe400078e3cff */
[----:B------:R2:W1:Y:S01]  /*65e0*/  @P0 LDS.128 R96, [R178+0x10] ;  /* 0x00001000b2600984 */ /* 0x0004620000000c00 */
[----:B------:R-:W-:Y:S03]  /*65f0*/  UPRMT UR4, UR37, 0x654, UR4 ;  /* 0x0000065425047896 */ /* 0x000fe60008000004 */
[----:B------:R2:W1:Y:S04]  /*6600*/  @P0 LDS.128 R88, [R177+0x20] ;  /* 0x00002000b1580984 */ /* 0x0004680000000c00 */
[----:B------:R2:W1:Y:S01]  /*6610*/  @P0 LDS.128 R84, [R176+0x30] ;  /* 0x00003000b0540984 */ /* 0x0004620000000c00 */
[----:B------:R-:W-:Y:S01]  /*6620*/  @!PT LDS RZ, [RZ] ;  /* 0x00000000fffff984 */ /* 0x000fe20000000800 */
[----:B------:R-:W-:Y:S01]  /*6630*/  @!PT LDS RZ, [RZ] ;  /* 0x00000000fffff984 */ /* 0x000fe20000000800 */
[----:B------:R-:W-:Y:S01]  /*6640*/  @!PT LDS RZ, [RZ] ;  /* 0x00000000fffff984 */ /* 0x000fe20000000800 */
[----:B------:R-:W-:Y:S01]  /*6650*/  @!PT LDS RZ, [RZ] ;  /* 0x00000000fffff984 */ /* 0x000fe20000000800 */
[----:B------:R5:W-:Y:S06]  /*6660*/  MEMBAR.ALL.CTA ;  /* 0x0000000000007992 */ /* 0x000bec0000008000 */
[----:B-----5:R-:W5:Y:S02]  /*6670*/  FENCE.VIEW.ASYNC.S ;  /* 0x00000000000073c6 */ /* 0x020f640000000000 */
[----:B-----5:R-:W-:Y:S01]  /*6680*/  SYNCS.ARRIVE.TRANS64.RED.A1T0 RZ, [UR4], RZ ;  /* 0x000000ffffff79a7 */ /* 0x020fe20008100404 */
.L_x_120:
[----:B------:R-:W-:Y:S05]  /*6690*/  BSYNC B1 ;  /* 0x0000000000017941 */ /* 0x000fea0003800000 */
.L_x_119:
[----:B-1----:R-:W-:Y:S04]  /*66a0*/  SHF.R.U32.HI R0, RZ, 0x15, R64 ;  /* 0x00000015ff007819 */ /* 0x002fe80000011640 */
[----:B------:R-:W-:Y:S01]  /*66b0*/  LOP3.LUT P0, RZ, R0, 0x3, R169, 0x48, !PT ;  /* 0x0000000300ff7812 */ /* 0x000fe200078048a9 */
[----:B------:R-:W-:Y:S01]  /*66c0*/  @!UPT UIADD3 URZ, UPT, UPT, URZ, URZ, URZ ;  /* 0x000000fffffff290 */ /* 0x000fe2000fffe0ff */
[----:B------:R-:W-:Y:S11]  /*66d0*/  @P4 BRA `(.L_x_124) ;  /* 0x0000000000084947 */ /* 0x000ff60003800000 */
[----:B------:R-:W1:Y:S02]  /*66e0*/  SYNCS.PHASECHK.TRANS64.TRYWAIT P1, [R181+URZ+0x180], R2 ;  /* 0x00018002b50075a7 */ /* 0x000e6400080211ff */
[----:B-1----:R-:W-:Y:S05]  /*66f0*/  @!P1 BRA `(.L_x_125) ;  /* 0x0000002000ec9947 */ /* 0x002fea0003800000 */
.L_x_124:
[----:B------:R-:W-:Y:S05]  /*6700*/  @!P0 BRA `(.L_x_126) ;  /* 0x0000000000408947 */ /* 0x000fea0003800000 */
[----:B------:R-:W1:Y:S01]  /*6710*/  LDCU.64 UR8, c[0x4][0x70] ;  /* 0x01000e00ff0877ac */ /* 0x000e620008000a00 */
[----:B------:R-:W-:Y:S01]  /*6720*/  MOV R3, 0x0 ;  /* 0x0000000000037802 */ /* 0x000fe20000000f00 */
[----:B------:R-:W-:Y:S02]  /*6730*/  HFMA2 R12, -RZ, RZ, 0, 5.9604644775390625e-08 ;  /* 0x00000001ff0c7431 */ /* 0x000fe400000001ff */
[----:B------:R-:W-:Y:S02]  /*6740*/  IMAD.MOV.U32 R8, RZ, RZ, 0x192 ;  /* 0x00000192ff087424 */ /* 0x000fe400078e00ff */
[----:B------:R-:W-:Y:S01]  /*6750*/  IMAD.MOV.U32 R13, RZ, RZ, RZ ;  /* 0x000000ffff0d7224 */ /* 0x000fe200078e00ff */
[----:B------:R-:W5:Y:S01]  /*6760*/  LDCU.64 UR6, c[0x4][0x78] ;  /* 0x01000f00ff0677ac */ /* 0x000f620008000a00 */
[----:B------:R-:W2:Y:S01]  /*6770*/  LDC.64 R2, c[0x4][R3] ;  /* 0x0100000003027b82 */ /* 0x000ea20000000a00 */
[----:B------:R-:W3:Y:S01]  /*6780*/  LDCU.64 UR4, c[0x4][0x10] ;  /* 0x01000200ff0477ac */ /* 0x000ee20008000a00 */
[----:B-1----:R-:W-:Y:S01]  /*6790*/  MOV R5, UR9 ;  /* 0x0000000900057c02 */ /* 0x002fe20008000f00 */
[----:B------:R-:W-:Y:S01]  /*67a0*/  IMAD.U32 R4, RZ, RZ, UR8 ;  /* 0x00000008ff047e24 */ /* 0x000fe2000f8e00ff */
[----:B-----5:R-:W-:Y:S01]  /*67b0*/  MOV R7, UR7 ;  /* 0x0000000700077c02 */ /* 0x020fe20008000f00 */
[----:B------:R-:W-:Y:S01]  /*67c0*/  IMAD.U32 R6, RZ, RZ, UR6 ;  /* 0x00000006ff067e24 */ /* 0x000fe2000f8e00ff */
[----:B---3--:R-:W-:Y:S01]  /*67d0*/  MOV R11, UR5 ;  /* 0x00000005000b7c02 */ /* 0x008fe20008000f00 */
[----:B------:R-:W-:Y:S02]  /*67e0*/  IMAD.U32 R10, RZ, RZ, UR4 ;  /* 0x00000004ff0a7e24 */ /* 0x000fe4000f8e00ff */
[----:B------:R-:W-:Y:S07]  /*67f0*/  LEPC R20, `(.L_x_126) ;  /* 0x000000001014794e */ /* 0x000fee0000000000 */
[----:B--2-4-:R-:W-:Y:S05]  /*6800*/  CALL.ABS.NOINC R2 ;  /* 0x0000000002007343 */ /* 0x014fea0003c00000 */
.L_x_126:
[----:B------:R-:W-:Y:S01]  /*6810*/  LOP3.LUT P0, RZ, R166, 0x60, RZ, 0xc0, !PT ;  /* 0x00000060a6ff7812 */ /* 0x000fe2000780c0ff */
[----:B------:R-:W-:Y:S05]  /*6820*/  WARPSYNC.ALL ;  /* 0x0000000000007948 */ /* 0x000fea0003800000 */
[----:B------:R-:W-:Y:S01]  /*6830*/  R2UR UR4, R64 ;  /* 0x00000000400472ca */ /* 0x000fe200000e0000 */
[----:B------:R-:W-:Y:S01]  /*6840*/  BSSY.RECONVERGENT B0, `(.L_x_127) ;  /* 0x0000120000007945 */ /* 0x000fe20003800200 */
[-C--:B----4-:R-:W-:Y:S02]  /*6850*/  F2FP.F16.E4M3.UNPACK_B R82, R92.reuse ;  /* 0x0000005cff52723e */ /* 0x090fe400020006ff */
[----:B------:R-:W-:Y:S02]  /*6860*/  F2FP.F16.E4M3.UNPACK_B R109, R92.H1 ;  /* 0x0000005cff6d723e */ /* 0x000fe400030006ff */
[-C--:B------:R-:W-:Y:S01]  /*6870*/  F2FP.F16.E4M3.UNPACK_B R107, R93.reuse ;  /* 0x0000005dff6b723e */ /* 0x080fe200020006ff */
[--C-:B------:R-:W-:Y:S01]  /*6880*/  HADD2.F32 R80, -RZ, R82.reuse.H0_H0 ;  /* 0x20000052ff507230 */ /* 0x100fe20000004100 */
[----:B------:R-:W-:Y:S01]  /*6890*/  F2FP.F16.E4M3.UNPACK_B R105, R93.H1 ;  /* 0x0000005dff69723e */ /* 0x000fe200030006ff */
[----:B------:R-:W-:Y:S01]  /*68a0*/  HADD2.F32 R82, -RZ, R82.H1_H1 ;  /* 0x30000052ff527230 */ /* 0x000fe20000004100 */
[-C--:B------:R-:W-:Y:S01]  /*68b0*/  F2FP.F16.E4M3.UNPACK_B R130, R84.reuse ;  /* 0x00000054ff82723e */ /* 0x080fe200020006ff */
[--C-:B------:R-:W-:Y:S01]  /*68c0*/  HADD2.F32 R83, -RZ, R109.reuse.H0_H0 ;  /* 0x2000006dff537230 */ /* 0x100fe20000004100 */
[----:B------:R-:W-:Y:S01]  /*68d0*/  F2FP.F16.E4M3.UNPACK_B R132, R84.H1 ;  /* 0x00000054ff84723e */ /* 0x000fe200030006ff */
[----:B------:R-:W1:Y:S01]  /*68e0*/  LDTM.x64 R4, tmem[UR4] ;  /* 0x00000004000479ee */ /* 0x000e620008340000 */
[----:B------:R-:W-:Y:S01]  /*68f0*/  NOP ;  /* 0x0000000000007918 */ /* 0x000fe20000000000 */
[----:B------:R-:W-:Y:S01]  /*6900*/  IADD3 R181, PT, PT, R181, 0x1a0, RZ ;  /* 0x000001a0b5b57810 */ /* 0x000fe20007ffe0ff */
[--C-:B------:R-:W-:Y:S01]  /*6910*/  HADD2.F32 R129, -RZ, R130.reuse.H0_H0 ;  /* 0x20000082ff817230 */ /* 0x100fe20000004100 */
[----:B------:R-:W-:Y:S01]  /*6920*/  F2FP.F16.E4M3.UNPACK_B R93, R94 ;  /* 0x0000005eff5d723e */ /* 0x000fe200020006ff */
[----:B------:R-:W-:Y:S01]  /*6930*/  HADD2.F32 R130, -RZ, R130.H1_H1 ;  /* 0x30000082ff827230 */ /* 0x000fe20000004100 */
[----:B------:R-:W-:Y:S01]  /*6940*/  LOP3.LUT R181, R181, 0xfefffff8, RZ, 0xc0, !PT ;  /* 0xfefffff8b5b57812 */ /* 0x000fe200078ec0ff */
[----:B------:R-:W-:Y:S01]  /*6950*/  HADD2.F32 R84, -RZ, R109.H1_H1 ;  /* 0x3000006dff547230 */ /* 0x000fe20000004100 */
[-C--:B------:R-:W-:Y:S01]  /*6960*/  F2FP.F16.E4M3.UNPACK_B R134, R85.reuse ;  /* 0x00000055ff86723e */ /* 0x080fe200020006ff */
[----:B------:R-:W-:Y:S01]  /*6970*/  HADD2.F32 R131, -RZ, R132.H0_H0 ;  /* 0x20000084ff837230 */ /* 0x000fe20000004100 */
[----:B-1----:R1:W-:Y:S01]  /*6980*/  SYNCS.ARRIVE.TRANS64.RED.A1T0 RZ, [R181+URZ], RZ ;  /* 0x000000ffb5ff79a7 */ /* 0x0023e200081004ff */
[----:B------:R-:W-:Y:S01]  /*6990*/  F2FP.F16.E4M3.UNPACK_B R136, R85.H1 ;  /* 0x00000055ff88723e */ /* 0x000fe200030006ff */
[--C-:B------:R-:W-:Y:S01]  /*69a0*/  HADD2.F32 R85, -RZ, R107.reuse.H0_H0 ;  /* 0x2000006bff557230 */ /* 0x100fe20000004100 */
[-C--:B------:R-:W-:Y:S01]  /*69b0*/  F2FP.F16.E4M3.UNPACK_B R138, R86.reuse ;  /* 0x00000056ff8a723e */ /* 0x080fe200020006ff */
[--C-:B------:R-:W-:Y:S01]  /*69c0*/  HADD2.F32 R133, -RZ, R134.reuse.H0_H0 ;  /* 0x20000086ff857230 */ /* 0x100fe20000004100 */
[----:B------:R-:W-:Y:S01]  /*69d0*/  F2FP.F16.E4M3.UNPACK_B R140, R86.H1 ;  /* 0x00000056ff8c723e */ /* 0x000fe200030006ff */
[----:B------:R-:W-:Y:S01]  /*69e0*/  HADD2.F32 R86, -RZ, R107.H1_H1 ;  /* 0x3000006bff567230 */ /* 0x000fe20000004100 */
[----:B------:R-:W-:Y:S01]  /*69f0*/  F2FP.F16.E4M3.UNPACK_B R142, R87 ;  /* 0x00000057ff8e723e */ /* 0x000fe200020006ff */
[----:B------:R-:W-:Y:S01]  /*6a00*/  HADD2.F32 R134, -RZ, R134.H1_H1 ;  /* 0x30000086ff867230 */ /* 0x000fe20000004100 */
[----:B------:R-:W-:Y:S01]  /*6a10*/  F2FP.F16.E4M3.UNPACK_B R114, R88 ;  /* 0x00000058ff72723e */ /* 0x000fe200020006ff */
[--C-:B------:R-:W-:Y:S01]  /*6a20*/  HADD2.F32 R137, -RZ, R138.reuse.H0_H0 ;  /* 0x2000008aff897230 */ /* 0x100fe20000004100 */
[-C--:B------:R-:W-:Y:S01]  /*6a30*/  F2FP.F16.E4M3.UNPACK_B R118, R89.reuse ;  /* 0x00000059ff76723e */ /* 0x080fe200020006ff */
[----:B------:R-:W-:Y:S01]  /*6a40*/  HADD2.F32 R138, -RZ, R138.H1_H1 ;  /* 0x3000008aff8a7230 */ /* 0x000fe20000004100 */
[----:B------:R-:W-:Y:S01]  /*6a50*/  F2FP.F16.E4M3.UNPACK_B R120, R89.H1 ;  /* 0x00000059ff78723e */ /* 0x000fe200030006ff */
[C---:B---3--:R-:W-:Y:S01]  /*6a60*/  FMUL R4, R78.reuse, R4 ;  /* 0x000000044e047220 */ /* 0x048fe20000400000 */
[C---:B------:R-:W-:Y:S01]  /*6a70*/  FMUL R5, R78.reuse, R5 ;  /* 0x000000054e057220 */ /* 0x040fe20000400000 */
[C---:B------:R-:W-:Y:S01]  /*6a80*/  FMUL R8, R78.reuse, R8 ;  /* 0x000000084e087220 */ /* 0x040fe20000400000 */
[C---:B------:R-:W-:Y:S01]  /*6a90*/  FMUL R9, R78.reuse, R9 ;  /* 0x000000094e097220 */ /* 0x040fe20000400000 */
[C---:B------:R-:W-:Y:S01]  /*6aa0*/  FFMA R4, R81.reuse, R80, R4 ;  /* 0x0000005051047223 */ /* 0x040fe20000000004 */
[C---:B------:R-:W-:Y:S01]  /*6ab0*/  FFMA R5, R81.reuse, R82, R5 ;  /* 0x0000005251057223 */ /* 0x040fe20000000005 */
[----:B------:R-:W-:Y:S02]  /*6ac0*/  HADD2.F32 R89, -RZ, R93.H0_H0 ;  /* 0x2000005dff597230 */ /* 0x000fe40000004100 */
[C---:B------:R-:W-:Y:S01]  /*6ad0*/  FMUL R12, R78.reuse, R12 ;  /* 0x0000000c4e0c7220 */ /* 0x040fe20000400000 */
        /* <DEDUP_REMOVED lines=11> */
[--C-:B------:R-:W-:Y:S02]  /*6b90*/  HADD2.F32 R113, -RZ, R114.reuse.H0_H0 ;  /* 0x20000072ff717230 */ /* 0x100fe40000004100 */
[C---:B------:R-:W-:Y:S01]  /*6ba0*/  FMUL R32, R78.reuse, R36 ;  /* 0x000000244e207220 */ /* 0x040fe20000400000 */
[----:B------:R-:W-:Y:S02]  /*6bb0*/  HADD2.F32 R114, -RZ, R114.H1_H1 ;  /* 0x30000072ff727230 */ /* 0x000fe40000004100 */
[C---:B------:R-:W-:Y:S01]  /*6bc0*/  FMUL R33, R78.reuse, R37 ;  /* 0x000000254e217220 */ /* 0x040fe20000400000 */
[--C-:B------:R-:W-:Y:S02]  /*6bd0*/  HADD2.F32 R117, -RZ, R118.reuse.H0_H0 ;  /* 0x20000076ff757230 */ /* 0x100fe40000004100 */
[C---:B------:R-:W-:Y:S01]  /*6be0*/  FMUL R36, R78.reuse, R40 ;  /* 0x000000284e247220 */ /* 0x040fe20000400000 */
[----:B------:R-:W-:Y:S02]  /*6bf0*/  HADD2.F32 R118, -RZ, R118.H1_H1 ;  /* 0x30000076ff767230 */ /* 0x000fe40000004100 */
        /* <DEDUP_REMOVED lines=8> */
[----:B------:R-:W-:Y:S01]  /*6c80*/  F2FP.F16.E4M3.UNPACK_B R92, R94.H1 ;  /* 0x0000005eff5c723e */ /* 0x000fe200030006ff */
[C---:B------:R-:W-:Y:S01]  /*6c90*/  FMUL R53, R78.reuse, R57 ;  /* 0x000000394e357220 */ /* 0x040fe20000400000 */
[C---:B------:R-:W-:Y:S01]  /*6ca0*/  FMUL R56, R78.reuse, R60 ;  /* 0x0000003c4e387220 */ /* 0x040fe20000400000 */
[----:B------:R-:W-:Y:S01]  /*6cb0*/  F2FP.F16.E4M3.UNPACK_B R141, R87.H1 ;  /* 0x00000057ff8d723e */ /* 0x000fe200030006ff */
[C---:B------:R-:W-:Y:S01]  /*6cc0*/  FMUL R57, R78.reuse, R61 ;  /* 0x0000003d4e397220 */ /* 0x040fe20000400000 */
[----:B------:R-:W-:Y:S02]  /*6cd0*/  HADD2.F32 R80, -RZ, R142.H1_H1 ;  /* 0x3000008eff507230 */ /* 0x000fe40000004100 */
[C---:B------:R-:W-:Y:S01]  /*6ce0*/  FMUL R60, R78.reuse, R64 ;  /* 0x000000404e3c7220 */ /* 0x040fe20000400000 */
[----:B------:R-:W-:Y:S01]  /*6cf0*/  F2FP.F16.E4M3.UNPACK_B R116, R88.H1 ;  /* 0x00000058ff74723e */ /* 0x000fe200030006ff */
[C---:B------:R-:W-:Y:S01]  /*6d00*/  FMUL R61, R78.reuse, R65 ;  /* 0x000000414e3d7220 */ /* 0x040fe20000400000 */
[C---:B------:R-:W-:Y:S01]  /*6d10*/  FMUL R6, R78.reuse, R6 ;  /* 0x000000064e067220 */ /* 0x040fe20000400000 */
[----:B------:R-:W-:Y:S01]  /*6d20*/  F2FP.F16.E4M3.UNPACK_B R94, R95 ;  /* 0x0000005fff5e723e */ /* 0x000fe200020006ff */
[C---:B------:R-:W-:Y:S01]  /*6d30*/  FMUL R7, R78.reuse, R7 ;  /* 0x000000074e077220 */ /* 0x040fe20000400000 */
[----:B------:R-:W-:Y:S02]  /*6d40*/  HADD2.F32 R87, -RZ, R105.H0_H0 ;  /* 0x20000069ff577230 */ /* 0x000fe40000004100 */
[C---:B------:R-:W-:Y:S01]  /*6d50*/  FFMA R6, R81.reuse, R83, R6 ;  /* 0x0000005351067223 */ /* 0x040fe20000000006 */
[----:B------:R-:W-:Y:S01]  /*6d60*/  F2FP.F16.E4M3.UNPACK_B R122, R90 ;  /* 0x0000005aff7a723e */ /* 0x000fe200020006ff */
[C---:B------:R-:W-:Y:S01]  /*6d70*/  FFMA R7, R81.reuse, R84, R7 ;  /* 0x0000005451077223 */ /* 0x040fe20000000007 */
[C---:B------:R-:W-:Y:S01]  /*6d80*/  FFMA R8, R81.reuse, R85, R8 ;  /* 0x0000005551087223 */ /* 0x040fe20000000008 */
[----:B------:R-:W-:Y:S01]  /*6d90*/  F2FP.F16.E4M3.UNPACK_B R124, R90.H1 ;  /* 0x0000005aff7c723e */ /* 0x000fe200030006ff */
[----:B------:R-:W-:Y:S01]  /*6da0*/  FFMA R9, R81, R86, R9 ;  /* 0x0000005651097223 */ /* 0x000fe20000000009 */
[----:B------:R-:W-:Y:S01]  /*6db0*/  HADD2.F32 R90, -RZ, R93.H1_H1 ;  /* 0x3000005dff5a7230 */ /* 0x000fe20000004100 */
[----:B------:R-:W-:Y:S01]  /*6dc0*/  F2FP.SATFINITE.E4M3.F32.PACK_AB_MERGE_C R156, R7, R6, RZ ;  /* 0x00000006079c723e */ /* 0x000fe200048070ff */
[----:B------:R-:W-:Y:S02]  /*6dd0*/  HADD2.F32 R93, -RZ, R94.H0_H0 ;  /* 0x2000005eff5d7230 */ /* 0x000fe40000004100 */
[C---:B------:R-:W-:Y:S01]  /*6de0*/  FMUL R10, R78.reuse, R10 ;  /* 0x0000000a4e0a7220 */ /* 0x040fe20000400000 */
[----:B------:R-:W-:Y:S01]  /*6df0*/  HADD2.F32 R88, -RZ, R105.H1_H1 ;  /* 0x30000069ff587230 */ /* 0x000fe20000004100 */
[----:B------:R-:W-:Y:S01]  /*6e00*/  F2FP.SATFINITE.E4M3.F32.PACK_AB_MERGE_C R156, R5, R4, R156 ;  /* 0x00000004059c723e */ /* 0x000fe2000480709c */
[--C-:B------:R-:W-:Y:S02]  /*6e10*/  HADD2.F32 R121, -RZ, R122.reuse.H0_H0 ;  /* 0x2000007aff797230 */ /* 0x100fe40000004100 */
[C---:B------:R-:W-:Y:S01]  /*6e20*/  FFMA R10, R81.reuse, R87, R10 ;  /* 0x00000057510a7223 */ /* 0x040fe2000000000a */
[----:B------:R-:W-:Y:S02]  /*6e30*/  HADD2.F32 R122, -RZ, R122.H1_H1 ;  /* 0x3000007aff7a7230 */ /* 0x000fe40000004100 */
[C---:B------:R-:W-:Y:S01]  /*6e40*/  FMUL R11, R78.reuse, R11 ;  /* 0x0000000b4e0b7220 */ /* 0x040fe20000400000 */
[----:B------:R-:W-:Y:S01]  /*6e50*/  F2FP.F16.E4M3.UNPACK_B R103, R95.H1 ;  /* 0x0000005fff67723e */ /* 0x000fe200030006ff */
[----:B------:R-:W-:Y:S01]  /*6e60*/  HADD2.F32 R95, -RZ, R94.H1_H1 ;  /* 0x3000005eff5f7230 */ /* 0x000fe20000004100 */
[-C--:B------:R-:W-:Y:S01]  /*6e70*/  F2FP.F16.E4M3.UNPACK_B R126, R91.reuse ;  /* 0x0000005bff7e723e */ /* 0x080fe200020006ff */
[C---:B------:R-:W-:Y:S01]  /*6e80*/  FFMA R11, R81.reuse, R88, R11 ;  /* 0x00000058510b7223 */ /* 0x040fe2000000000b */
[----:B------:R-:W-:Y:S01]  /*6e90*/  F2FP.F16.E4M3.UNPACK_B R128, R91.H1 ;  /* 0x0000005bff80723e */ /* 0x000fe200030006ff */
[----:B------:R-:W-:Y:S02]  /*6ea0*/  HADD2.F32 R91, -RZ, R92.H0_H0 ;  /* 0x2000005cff5b7230 */ /* 0x000fe40000004100 */
[C---:B------:R-:W-:Y:S01]  /*6eb0*/  FFMA R12, R81.reuse, R89, R12 ;  /* 0x00000059510c7223 */ /* 0x040fe2000000000c */
[----:B------:R-:W-:Y:S01]  /*6ec0*/  FFMA R13, R81, R90, R13 ;  /* 0x0000005a510d7223 */ /* 0x000fe2000000000d */
[----:B------:R-:W-:Y:S01]  /*6ed0*/  F2FP.SATFINITE.E4M3.F32.PACK_AB_MERGE_C R157, R11, R10, RZ ;  /* 0x0000000a0b9d723e */ /* 0x000fe200048070ff */
[--C-:B------:R-:W-:Y:S01]  /*6ee0*/  HADD2.F32 R125, -RZ, R126.reuse.H0_H0 ;  /* 0x2000007eff7d7230 */ /* 0x100fe20000004100 */
[----:B------:R-:W-:Y:S01]  /*6ef0*/  F2FP.F16.E4M3.UNPACK_B R101, R96 ;  /* 0x00000060ff65723e */ /* 0x000fe200020006ff */
[----:B------:R-:W-:Y:S01]  /*6f00*/  HADD2.F32 R126, -RZ, R126.H1_H1 ;  /* 0x3000007eff7e7230 */ /* 0x000fe20000004100 */
[----:B------:R-:W-:Y:S01]  /*6f10*/  F2FP.SATFINITE.E4M3.F32.PACK_AB_MERGE_C R157, R9, R8, R157 ;  /* 0x00000008099d723e */ /* 0x000fe2000480709d */
[----:B------:R-:W-:Y:S02]  /*6f20*/  HADD2.F32 R83, -RZ, R142.H0_H0 ;  /* 0x2000008eff537230 */ /* 0x000fe40000004100 */
[C---:B------:R-:W-:Y:S01]  /*6f30*/  FMUL R14, R78.reuse, R14 ;  /* 0x0000000e4e0e7220 */ /* 0x040fe20000400000 */
[----:B------:R-:W-:Y:S02]  /*6f40*/  HADD2.F32 R92, -RZ, R92.H1_H1 ;  /* 0x3000005cff5c7230 */ /* 0x000fe40000004100 */
[C---:B------:R-:W-:Y:S01]  /*6f50*/  FMUL R15, R78.reuse, R15 ;  /* 0x0000000f4e0f7220 */ /* 0x040fe20000400000 */
[----:B------:R-:W-:Y:S01]  /*6f60*/  F2FP.F16.E4M3.UNPACK_B R100, R96.H1 ;  /* 0x00000060ff64723e */ /* 0x000fe200030006ff */
[--C-:B------:R-:W-:Y:S02]  /*6f70*/  HADD2.F32 R94, -RZ, R103.reuse.H0_H0 ;  /* 0x20000067ff5e7230 */ /* 0x100fe40000004100 */
[C---:B------:R-:W-:Y:S01]  /*6f80*/  FFMA R14, R81.reuse, R91, R14 ;  /* 0x0000005b510e7223 */ /* 0x040fe2000000000e */
[C---:B------:R-:W-:Y:S01]  /*6f90*/  FFMA R15, R81.reuse, R92, R15 ;  /* 0x0000005c510f7223 */ /* 0x040fe2000000000f */
[C---:B------:R-:W-:Y:S01]  /*6fa0*/  FFMA R0, R81.reuse, R93, R0 ;  /* 0x0000005d51007223 */ /* 0x040fe20000000000 */
[----:B------:R-:W-:Y:S01]  /*6fb0*/  FFMA R2, R81, R95, R2 ;  /* 0x0000005f51027223 */ /* 0x000fe20000000002 */
[-C--:B------:R-:W-:Y:S01]  /*6fc0*/  F2FP.F16.E4M3.UNPACK_B R102, R97.reuse ;  /* 0x00000061ff66723e */ /* 0x080fe200020006ff */
[----:B------:R-:W-:Y:S01]  /*6fd0*/  HADD2.F32 R96, -RZ, R103.H1_H1 ;  /* 0x30000067ff607230 */ /* 0x000fe20000004100 */
[----:B------:R-:W-:Y:S01]  /*6fe0*/  F2FP.SATFINITE.E4M3.F32.PACK_AB_MERGE_C R158, R15, R14, RZ ;  /* 0x0000000e0f9e723e */ /* 0x000fe200048070ff */
[C---:B------:R-:W-:Y:S01]  /*6ff0*/  FMUL R3, R78.reuse, R18 ;  /* 0x000000124e037220 */ /* 0x040fe20000400000 */
[----:B------:R-:W-:Y:S01]  /*7000*/  F2FP.F16.E4M3.UNPACK_B R104, R97.H1 ;  /* 0x00000061ff68723e */ /* 0x000fe200030006ff */
[--C-:B------:R-:W-:Y:S01]  /*7010*/  HADD2.F32 R97, -RZ, R101.reuse.H0_H0 ;  /* 0x20000065ff617230 */ /* 0x100fe20000004100 */
[----:B------:R-:W-:Y:S01]  /*7020*/  F2FP.SATFINITE.E4M3.F32.PACK_AB_MERGE_C R158, R13, R12, R158 ;  /* 0x0000000c0d9e723e */ /* 0x000fe2000480709e */
[C---:B------:R-:W-:Y:S01]  /*7030*/  FFMA R3, R81.reuse, R94, R3 ;  /* 0x0000005e51037223 */ /* 0x040fe20000000003 */
[-C--:B------:R-:W-:Y:S01]  /*7040*/  F2FP.F16.E4M3.UNPACK_B R106, R98.reuse ;  /* 0x00000062ff6a723e */ /* 0x080fe200020006ff */
[C---:B------:R-:W-:Y:S01]  /*7050*/  FMUL R19, R78.reuse, R19 ;  /* 0x000000134e137220 */ /* 0x040fe20000400000 */
[----:B------:R-:W-:Y:S01]  /*7060*/  F2FP.F16.E4M3.UNPACK_B R108, R98.H1 ;  /* 0x00000062ff6c723e */ /* 0x000fe200030006ff */
[----:B------:R-:W-:Y:S01]  /*7070*/  HADD2.F32 R98, -RZ, R101.H1_H1 ;  /* 0x30000065ff627230 */ /* 0x000fe20000004100 */
[-C--:B------:R-:W-:Y:S01]  /*7080*/  F2FP.F16.E4M3.UNPACK_B R110, R99.reuse ;  /* 0x00000063ff6e723e */ /* 0x080fe200020006ff */
[----:B------:R-:W-:Y:S01]  /*7090*/  HADD2.F32 R101, -RZ, R102.H0_H0 ;  /* 0x20000066ff657230 */ /* 0x000fe20000004100 */
[----:B------:R-:W-:Y:S01]  /*70a0*/  F2FP.F16.E4M3.UNPACK_B R112, R99.H1 ;  /* 0x00000063ff70723e */ /* 0x000fe200030006ff */
[----:B------:R-:W-:Y:S02]  /*70b0*/  HADD2.F32 R99, -RZ, R100.H0_H0 ;  /* 0x20000064ff637230 */ /* 0x000fe40000004100 */
[C---:B------:R-:W-:Y:S01]  /*70c0*/  FFMA R19, R81.reuse, R96, R19 ;  /* 0x0000006051137223 */ /* 0x040fe20000000013 */
[C---:B------:R-:W-:Y:S01]  /*70d0*/  FFMA R16, R81.reuse, R97, R16 ;  /* 0x0000006151107223 */ /* 0x040fe20000000010 */
[----:B------:R-:W-:Y:S01]  /*70e0*/  FFMA R17, R81, R98, R17 ;  /* 0x0000006251117223 */ /* 0x000fe20000000011 */
[----:B------:R-:W-:Y:S02]  /*70f0*/  HADD2.F32 R102, -RZ, R102.H1_H1 ;  /* 0x30000066ff667230 */ /* 0x000fe40000004100 */
[----:B------:R-:W-:Y:S01]  /*7100*/  FMUL R18, R78, R22 ;  /* 0x000000164e127220 */ /* 0x000fe20000400000 */
[----:B------:R-:W-:Y:S01]  /*7110*/  HADD2.F32 R100, -RZ, R100.H1_H1 ;  /* 0x30000064ff647230 */ /* 0x000fe20000004100 */
[----:B------:R-:W-:Y:S01]  /*7120*/  F2FP.SATFINITE.E4M3.F32.PACK_AB_MERGE_C R159, R19, R3, RZ ;  /* 0x00000003139f723e */ /* 0x000fe200048070ff */
[--C-:B------:R-:W-:Y:S02]  /*7130*/  HADD2.F32 R105, -RZ, R106.reuse.H0_H0 ;  /* 0x2000006aff697230 */ /* 0x100fe40000004100 */
[C---:B------:R-:W-:Y:S01]  /*7140*/  FFMA R18, R81.reuse, R99, R18 ;  /* 0x0000006351127223 */ /* 0x040fe20000000012 */
[----:B------:R-:W-:Y:S01]  /*7150*/  HADD2.F32 R106, -RZ, R106.H1_H1 ;  /* 0x3000006aff6a7230 */ /* 0x000fe20000004100 */
[----:B------:R-:W-:Y:S01]  /*7160*/  F2FP.SATFINITE.E4M3.F32.PACK_AB_MERGE_C R159, R2, R0, R159 ;  /* 0x00000000029f723e */ /* 0x000fe2000480709f */
[----:B------:R-:W-:Y:S02]  /*7170*/  HADD2.F32 R109, -RZ, R110.H0_H0 ;  /* 0x2000006eff6d7230 */ /* 0x000fe40000004100 */
[C---:B------:R-:W-:Y:S01]  /*7180*/  FMUL R23, R78.reuse, R23 ;  /* 0x000000174e177220 */ /* 0x040fe20000400000 */
[--C-:B------:R-:W-:Y:S02]  /*7190*/  HADD2.F32 R103, -RZ, R104.reuse.H0_H0 ;  /* 0x20000068ff677230 */ /* 0x100fe40000004100 */
[C---:B------:R-:W-:Y:S01]  /*71a0*/  FMUL R22, R78.reuse, R26 ;  /* 0x0000001a4e167220 */ /* 0x040fe20000400000 */
[----:B------:R-:W-:Y:S01]  /*71b0*/  HADD2.F32 R104, -RZ, R104.H1_H1 ;  /* 0x30000068ff687230 */ /* 0x000fe20000004100 */
[----:B------:R1:W-:Y:S01]  /*71c0*/  STS.128 [R168+UR43+0x2400], R156 ;  /* 0x0024009ca8007988 */ /* 0x0003e20008000c2b */
[C---:B------:R-:W-:Y:S01]  /*71d0*/  FFMA R23, R81.reuse, R100, R23 ;  /* 0x0000006451177223 */ /* 0x040fe20000000017 */
[C---:B------:R-:W-:Y:S01]  /*71e0*/  FFMA R20, R81.reuse, R101, R20 ;  /* 0x0000006551147223 */ /* 0x040fe20000000014 */
[C---:B------:R-:W-:Y:S01]  /*71f0*/  FFMA R21, R81.reuse, R102, R21 ;  /* 0x0000006651157223 */ /* 0x040fe20000000015 */
[----:B------:R-:W-:Y:S01]  /*7200*/  FFMA R22, R81, R103, R22 ;  /* 0x0000006751167223 */ /* 0x000fe20000000016 */
[----:B------:R-:W-:Y:S01]  /*7210*/  HADD2.F32 R110, -RZ, R110.H1_H1 ;  /* 0x3000006eff6e7230 */ /* 0x000fe20000004100 */
[----:B------:R-:W-:Y:S01]  /*7220*/  F2FP.SATFINITE.E4M3.F32.PACK_AB_MERGE_C R160, R23, R18, RZ ;  /* 0x0000001217a0723e */ /* 0x000fe200048070ff */
[C---:B------:R-:W-:Y:S01]  /*7230*/  FMUL R27, R78.reuse, R27 ;  /* 0x0000001b4e1b7220 */ /* 0x040fe20000400000 */
[--C-:B------:R-:W-:Y:S02]  /*7240*/  HADD2.F32 R107, -RZ, R108.reuse.H0_H0 ;  /* 0x2000006cff6b7230 */ /* 0x100fe40000004100 */
[C---:B------:R-:W-:Y:S01]  /*7250*/  FMUL R26, R78.reuse, R30 ;  /* 0x0000001e4e1a7220 */ /* 0x040fe20000400000 */
[----:B------:R-:W-:Y:S01]  /*7260*/  HADD2.F32 R108, -RZ, R108.H1_H1 ;  /* 0x3000006cff6c7230 */ /* 0x000fe20000004100 */
[----:B------:R-:W-:Y:S01]  /*7270*/  F2FP.SATFINITE.E4M3.F32.PACK_AB_MERGE_C R160, R17, R16, R160 ;  /* 0x0000001011a0723e */ /* 0x000fe200048070a0 */
[C---:B------:R-:W-:Y:S01]  /*7280*/  FFMA R27, R81.reuse, R104, R27 ;  /* 0x00000068511b7223 */ /* 0x040fe2000000001b */
[C---:B------:R-:W-:Y:S01]  /*7290*/  FFMA R24, R81.reuse, R105, R24 ;  /* 0x0000006951187223 */ /* 0x040fe20000000018 */
[C---:B------:R-:W-:Y:S01]  /*72a0*/  FFMA R25, R81.reuse, R106, R25 ;  /* 0x0000006a51197223 */ /* 0x040fe20000000019 */
[----:B------:R-:W-:Y:S01]  /*72b0*/  FFMA R26, R81, R107, R26 ;  /* 0x0000006b511a7223 */ /* 0x000fe2000000001a */
[C---:B------:R-:W-:Y:S01]  /*72c0*/  FMUL R31, R78.reuse, R31 ;  /* 0x0000001f4e1f7220 */ /* 0x040fe20000400000 */
[--C-:B------:R-:W-:Y:S01]  /*72d0*/  HADD2.F32 R111, -RZ, R112.reuse.H0_H0 ;  /* 0x20000070ff6f7230 */ /* 0x100fe20000004100 */
[----:B------:R-:W-:Y:S01]  /*72e0*/  F2FP.SATFINITE.E4M3.F32.PACK_AB_MERGE_C R161, R27, R22, RZ ;  /* 0x000000161ba1723e */ /* 0x000fe200048070ff */
[----:B------:R-:W-:Y:S02]  /*72f0*/  HADD2.F32 R112, -RZ, R112.H1_H1 ;  /* 0x30000070ff707230 */ /* 0x000fe40000004100 */
[C---:B------:R-:W-:Y:S01]  /*7300*/  FFMA R31, R81.reuse, R108, R31 ;  /* 0x0000006c511f7223 */ /* 0x040fe2000000001f */
[----:B------:R-:W-:Y:S01]  /*7310*/  FFMA R28, R81, R109, R28 ;  /* 0x0000006d511c7223 */ /* 0x000fe2000000001c */
[----:B------:R-:W-:Y:S01]  /*7320*/  F2FP.SATFINITE.E4M3.F32.PACK_AB_MERGE_C R161, R21, R20, R161 ;  /* 0x0000001415a1723e */ /* 0x000fe200048070a1 */
[----:B------:R-:W-:Y:S01]  /*7330*/  FFMA R29, R81, R110, R29 ;  /* 0x0000006e511d7223 */ /* 0x000fe2000000001d */
[C---:B------:R-:W-:Y:S01]  /*7340*/  FMUL R30, R78.reuse, R34 ;  /* 0x000000224e1e7220 */ /* 0x040fe20000400000 */
[----:B------:R-:W-:Y:S01]  /*7350*/  F2FP.SATFINITE.E4M3.F32.PACK_AB_MERGE_C R162, R31, R26, RZ ;  /* 0x0000001a1fa2723e */ /* 0x000fe200048070ff */
[C---:B------:R-:W-:Y:S01]  /*7360*/  FMUL R35, R78.reuse, R35 ;  /* 0x000000234e237220 */ /* 0x040fe20000400000 */
[--C-:B------:R-:W-:Y:S02]  /*7370*/  HADD2.F32 R115, -RZ, R116.reuse.H0_H0 ;  /* 0x20000074ff737230 */ /* 0x100fe40000004100 */
[----:B------:R-:W-:Y:S01]  /*7380*/  FFMA R30, R81, R111, R30 ;  /* 0x0000006f511e7223 */ /* 0x000fe2000000001e */
[----:B------:R-:W-:Y:S01]  /*7390*/  F2FP.SATFINITE.E4M3.F32.PACK_AB_MERGE_C R162, R25, R24, R162 ;  /* 0x0000001819a2723e */ /* 0x000fe200048070a2 */
[C---:B------:R-:W-:Y:S01]  /*73a0*/  FFMA R35, R81.reuse, R112, R35 ;  /* 0x0000007051237223 */ /* 0x040fe20000000023 */
[C---:B------:R-:W-:Y:S01]  /*73b0*/  FFMA R32, R81.reuse, R113, R32 ;  /* 0x0000007151207223 */ /* 0x040fe20000000020 */
[----:B------:R-:W-:Y:S01]  /*73c0*/  FFMA R33, R81, R114, R33 ;  /* 0x0000007251217223 */ /* 0x000fe20000000021 */
[----:B------:R-:W-:Y:S02]  /*73d0*/  HADD2.F32 R116, -RZ, R116.H1_H1 ;  /* 0x30000074ff747230 */ /* 0x000fe40000004100 */
        /* <DEDUP_REMOVED lines=9> */
[----:B------:R-:W-:Y:S01]  /*7470*/  HADD2.F32 R120, -RZ, R120.H1_H1 ;  /* 0x30000078ff787230 */ /* 0x000fe20000004100 */
[----:B------:R1:W-:Y:S01]  /*7480*/  STS.128 [R178+0x2010], R160 ;  /* 0x002010a0b2007388 */ /* 0x0003e20000000c00 */
[----:B------:R-:W-:Y:S01]  /*7490*/  F2FP.SATFINITE.E4M3.F32.PACK_AB_MERGE_C R184, R39, R34, RZ ;  /* 0x0000002227b8723e */ /* 0x000fe200048070ff */
[C---:B------:R-:W-:Y:S01]  /*74a0*/  FMUL R38, R78.reuse, R42 ;  /* 0x0000002a4e267220 */ /* 0x040fe20000400000 */
[C---:B------:R-:W-:Y:S01]  /*74b0*/  FMUL R43, R78.reuse, R43 ;  /* 0x0000002b4e2b7220 */ /* 0x040fe20000400000 */
[--C-:B------:R-:W-:Y:S01]  /*74c0*/  HADD2.F32 R123, -RZ, R124.reuse.H0_H0 ;  /* 0x2000007cff7b7230 */ /* 0x100fe20000004100 */
[----:B------:R-:W-:Y:S01]  /*74d0*/  F2FP.SATFINITE.E4M3.F32.PACK_AB_MERGE_C R184, R33, R32, R184 ;  /* 0x0000002021b8723e */ /* 0x000fe200048070b8 */
[C---:B------:R-:W-:Y:S01]  /*74e0*/  FFMA R38, R81.reuse, R119, R38 ;  /* 0x0000007751267223 */ /* 0x040fe20000000026 */
        /* <DEDUP_REMOVED lines=12> */
[C---:B------:R-:W-:Y:S01]  /*75b0*/  FFMA R45, R81.reuse, R126, R45 ;  /* 0x0000007e512d7223 */ /* 0x040fe2000000002d */
[----:B------:R-:W-:Y:S02]  /*75c0*/  HADD2.F32 R128, -RZ, R128.H1_H1 ;  /* 0x30000080ff807230 */ /* 0x000fe40000004100 */
[C---:B------:R-:W-:Y:S01]  /*75d0*/  FMUL R46, R78.reuse, R50 ;  /* 0x000000324e2e7220 */ /* 0x040fe20000400000 */
[C---:B------:R-:W-:Y:S01]  /*75e0*/  FMUL R51, R78.reuse, R51 ;  /* 0x000000334e337220 */ /* 0x040fe20000400000 */
[----:B------:R-:W-:Y:S02]  /*75f0*/  HADD2.F32 R132, -RZ, R132.H1_H1 ;  /* 0x30000084ff847230 */ /* 0x000fe40000004100 */
[C---:B------:R-:W-:Y:S01]  /*7600*/  FMUL R50, R78.reuse, R54 ;  /* 0x000000364e327220 */ /* 0x040fe20000400000 */
[C---:B------:R-:W-:Y:S01]  /*7610*/  FFMA R46, R81.reuse, R127, R46 ;  /* 0x0000007f512e7223 */ /* 0x040fe2000000002e */
[C---:B------:R-:W-:Y:S01]  /*7620*/  FFMA R51, R81.reuse, R128, R51 ;  /* 0x0000008051337223 */ /* 0x040fe20000000033 */
[C---:B------:R-:W-:Y:S01]  /*7630*/  FMUL R55, R78.reuse, R55 ;  /* 0x000000374e377220 */ /* 0x040fe20000400000 */
[C---:B------:R-:W-:Y:S01]  /*7640*/  FFMA R48, R81.reuse, R129, R48 ;  /* 0x0000008151307223 */ /* 0x040fe20000000030 */
[C---:B------:R-:W-:Y:S01]  /*7650*/  FFMA R49, R81.reuse, R130, R49 ;  /* 0x0000008251317223 */ /* 0x040fe20000000031 */
[--C-:B------:R-:W-:Y:S02]  /*7660*/  HADD2.F32 R135, -RZ, R136.reuse.H0_H0 ;  /* 0x20000088ff877230 */ /* 0x100fe40000004100 */
[C---:B------:R-:W-:Y:S01]  /*7670*/  FFMA R50, R81.reuse, R131, R50 ;  /* 0x0000008351327223 */ /* 0x040fe20000000032 */
[----:B------:R-:W-:Y:S02]  /*7680*/  HADD2.F32 R136, -RZ, R136.H1_H1 ;  /* 0x30000088ff887230 */ /* 0x000fe40000004100 */
[C---:B------:R-:W-:Y:S01]  /*7690*/  FMUL R54, R78.reuse, R58 ;  /* 0x0000003a4e367220 */ /* 0x040fe20000400000 */
        /* <DEDUP_REMOVED lines=16> */
[----:B------:R-:W-:Y:S01]  /*77a0*/  FFMA R63, R81, R140, R63 ;  /* 0x0000008c513f7223 */ /* 0x000fe2000000003f */
[----:B------:R-:W-:Y:S01]  /*77b0*/  FMUL R67, R78, R67 ;  /* 0x000000434e437220 */ /* 0x000fe20000400000 */
[----:B------:R-:W-:Y:S01]  /*77c0*/  F2FP.SATFINITE.E4M3.F32.PACK_AB_MERGE_C R186, R47, R42, RZ ;  /* 0x0000002a2fba723e */ /* 0x000fe200048070ff */
[----:B------:R-:W-:Y:S01]  /*77d0*/  FFMA R60, R81, R83, R60 ;  /* 0x00000053513c7223 */ /* 0x000fe2000000003c */
[----:B------:R-:W-:Y:S01]  /*77e0*/  F2FP.SATFINITE.E4M3.F32.PACK_AB_MERGE_C R187, R51, R46, RZ ;  /* 0x0000002e33bb723e */ /* 0x000fe200048070ff */
[C---:B------:R-:W-:Y:S01]  /*77f0*/  FFMA R61, R81.reuse, R80, R61 ;  /* 0x00000050513d7223 */ /* 0x040fe2000000003d */
[C---:B------:R-:W-:Y:S01]  /*7800*/  FFMA R62, R81.reuse, R85, R62 ;  /* 0x00000055513e7223 */ /* 0x040fe2000000003e */
[----:B------:R-:W-:Y:S01]  /*7810*/  FFMA R67, R81, R82, R67 ;  /* 0x0000005251437223 */ /* 0x000fe20000000043 */
[----:B------:R-:W-:Y:S02]  /*7820*/  F2FP.SATFINITE.E4M3.F32.PACK_AB_MERGE_C R186, R41, R40, R186 ;  /* 0x0000002829ba723e */ /* 0x000fe400048070ba */
[----:B------:R-:W-:Y:S02]  /*7830*/  F2FP.SATFINITE.E4M3.F32.PACK_AB_MERGE_C R187, R45, R44, R187 ;  /* 0x0000002c2dbb723e */ /* 0x000fe400048070bb */
[----:B------:R-:W-:Y:S02]  /*7840*/  F2FP.SATFINITE.E4M3.F32.PACK_AB_MERGE_C R188, R55, R50, RZ ;  /* 0x0000003237bc723e */ /* 0x000fe400048070ff */
[----:B------:R-:W-:Y:S01]  /*7850*/  F2FP.SATFINITE.E4M3.F32.PACK_AB_MERGE_C R189, R59, R54, RZ ;  /* 0x000000363bbd723e */ /* 0x000fe200048070ff */
[----:B------:R1:W-:Y:S01]  /*7860*/  STS.128 [R177+0x2020], R184 ;  /* 0x002020b8b1007388 */ /* 0x0003e20000000c00 */
[----:B------:R-:W-:Y:S02]  /*7870*/  F2FP.SATFINITE.E4M3.F32.PACK_AB_MERGE_C R190, R63, R58, RZ ;  /* 0x0000003a3fbe723e */ /* 0x000fe400048070ff */
[----:B------:R-:W-:Y:S02]  /*7880*/  F2FP.SATFINITE.E4M3.F32.PACK_AB_MERGE_C R183, R67, R62, RZ ;  /* 0x0000003e43b7723e */ /* 0x000fe400048070ff */
[----:B------:R-:W-:Y:S02]  /*7890*/  F2FP.SATFINITE.E4M3.F32.PACK_AB_MERGE_C R188, R49, R48, R188 ;  /* 0x0000003031bc723e */ /* 0x000fe400048070bc */
[----:B------:R-:W-:Y:S02]  /*78a0*/  F2FP.SATFINITE.E4M3.F32.PACK_AB_MERGE_C R189, R53, R52, R189 ;  /* 0x0000003435bd723e */ /* 0x000fe400048070bd */
[----:B------:R-:W-:Y:S02]  /*78b0*/  F2FP.SATFINITE.E4M3.F32.PACK_AB_MERGE_C R190, R57, R56, R190 ;  /* 0x0000003839be723e */ /* 0x000fe400048070be */
[----:B------:R-:W-:Y:S02]  /*78c0*/  F2FP.SATFINITE.E4M3.F32.PACK_AB_MERGE_C R191, R61, R60, R183 ;  /* 0x0000003c3dbf723e */ /* 0x000fe400048070b7 */
[----:B------:R-:W-:Y:S03]  /*78d0*/  IADD3 R76, PT, PT, R76, 0x1, RZ ;  /* 0x000000014c4c7810 */ /* 0x000fe60007ffe0ff */
[----:B------:R1:W-:Y:S01]  /*78e0*/  STS.128 [R176+0x2030], R188 ;  /* 0x002030bcb0007388 */ /* 0x0003e20000000c00 */
[----:B------:R-:W-:Y:S01]  /*78f0*/  @!PT LDS RZ, [RZ] ;  /* 0x00000000fffff984 */ /* 0x000fe20000000800 */
[----:B------:R-:W-:Y:S01]  /*7900*/  @!PT LDS RZ, [RZ] ;  /* 0x00000000fffff984 */ /* 0x000fe20000000800 */
[----:B------:R-:W-:Y:S01]  /*7910*/  @!PT LDS RZ, [RZ] ;  /* 0x00000000fffff984 */ /* 0x000fe20000000800 */
[----:B------:R-:W-:Y:S01]  /*7920*/  @!PT LDS RZ, [RZ] ;  /* 0x00000000fffff984 */ /* 0x000fe20000000800 */
[----:B------:R3:W-:Y:S07]  /*7930*/  MEMBAR.ALL.CTA ;  /* 0x0000000000007992 */ /* 0x0007ee0000008000 */
[----:B---3--:R-:W3:Y:S02]  /*7940*/  FENCE.VIEW.ASYNC.S ;  /* 0x00000000000073c6 */ /* 0x008ee40000000000 */
[----:B---3--:R-:W-:Y:S06]  /*7950*/  BAR.SYNC.DEFER_BLOCKING 0x1, 0x80 ;  /* 0x0042000000007b1d */ /* 0x008fec0000010000 */
[----:B------:R-:W-:Y:S05]  /*7960*/  @P0 BRA `(.L_x_128) ;  /* 0x0000000000340947 */ /* 0x000fea0003800000 */
[----:B------:R-:W-:Y:S01]  /*7970*/  UIADD3 UR12, UPT, UPT, UR43, 0x2400, URZ ;  /* 0x000024002b0c7890 */ /* 0x000fe2000fffe0ff */
[----:B------:R-:W-:Y:S01]  /*7980*/  R2UR UR9, R164 ;  /* 0x00000000a40972ca */ /* 0x000fe200000e0000 */
[----:B------:R-:W-:Y:S01]  /*7990*/  UIADD3 UR10, UP0, UPT, UR46, 0x680, URZ ;  /* 0x000006802e0a7890 */ /* 0x000fe2000ff1e0ff */
[----:B------:R-:W-:Y:S01]  /*79a0*/  R2UR UR8, R155 ;  /* 0x000000009b0872ca */ /* 0x000fe200000e0000 */
[----:B------:R-:W-:Y:S02]  /*79b0*/  UMOV UR7, UR36 ;  /* 0x0000002400077c82 */ /* 0x000fe40008000000 */
[----:B------:R-:W-:Y:S01]  /*79c0*/  IMAD.U32 R179, RZ, RZ, UR12 ;  /* 0x0000000cffb37e24 */ /* 0x000fe2000f8e00ff */
[----:B------:R-:W-:Y:S04]  /*79d0*/  UIADD3.X UR11, UPT, UPT, URZ, UR47, URZ, UP0, !UPT ;  /* 0x0000002fff0b7290 */ /* 0x000fe800087fe4ff */
[----:B------:R-:W-:Y:S03]  /*79e0*/  R2UR UR4, R179 ;  /* 0x00000000b30472ca */ /* 0x000fe600000e0000 */
[----:B------:R-:W-:Y:S02]  /*79f0*/  USHF.L.U32 UR5, UR9, 0x6, URZ ;  /* 0x0000000609057899 */ /* 0x000fe400080006ff */
[----:B------:R-:W-:Y:S09]  /*7a00*/  USHF.L.U32 UR6, UR8, 0x7, URZ ;  /* 0x0000000708067899 */ /* 0x000ff200080006ff */
[----:B------:R3:W-:Y:S01]  /*7a10*/  UTMASTG.3D [UR4], [UR10] ;  /* 0x000000040a0073b5 */ /* 0x0007e20008010000 */
[----:B------:R0:W-:Y:S01]  /*7a20*/  UTMACMDFLUSH ;  /* 0x00000000000079b7 */ /* 0x0001e20000000000 */
[----:B---3--:R-:W-:Y:S04]  /*7a30*/  DEPBAR.LE SB0, 0x0 ;  /* 0x000080000000791a */ /* 0x008fe80000000000 */
.L_x_128:
[----:B------:R-:W-:Y:S05]  /*7a40*/  BSYNC.RECONVERGENT B0 ;  /* 0x0000000000007941 */ /* 0x000fea0003800200 */
.L_x_127:
[----:B------:R-:W-:Y:S01]  /*7a50*/  BAR.SYNC.DEFER_BLOCKING 0x1, 0x80 ;  /* 0x0042000000007b1d */ /* 0x000fe20000010000 */
[----:B------:R-:W-:Y:S01]  /*7a60*/  ISETP.NE.AND P2, PT, R180, RZ, PT ;  /* 0x000000ffb400720c */ /* 0x000fe20003f45270 */
[----:B------:R-:W-:Y:S01]  /*7a70*/  IMAD.IADD R164, R75, 0x1, R143 ;  /* 0x000000014ba47824 */ /* 0x000fe200078e028f */
[----:B------:R-:W-:Y:S01]  /*7a80*/  ISETP.NE.AND P0, PT, R182, 0x2, PT ;  /* 0x00000002b600780c */ /* 0x000fe20003f05270 */
[----:B------:R-:W-:Y:S01]  /*7a90*/  IMAD.IADD R155, R77, 0x1, R154 ;  /* 0x000000014d9b7824 */ /* 0x000fe200078e029a */
[----:B------:R-:W-:Y:S02]  /*7aa0*/  ISETP.NE.AND P1, PT, R76, 0x4, PT ;  /* 0x000000044c00780c */ /* 0x000fe40003f25270 */
[----:B------:R-:W-:Y:S02]  /*7ab0*/  SEL R3, RZ, 0x1, P0 ;  /* 0x00000001ff037807 */ /* 0x000fe40000000000 */
[----:B------:R-:W-:Y:S02]  /*7ac0*/  SEL R0, RZ, 0x1, P1 ;  /* 0x00000001ff007807 */ /* 0x000fe40000800000 */
[----:B------:R-:W-:Y:S02]  /*7ad0*/  LOP3.LUT R174, R174, R3, RZ, 0x3c, !PT ;  /* 0x00000003aeae7212 */ /* 0x000fe400078e3cff */
[----:B------:R-:W-:Y:S02]  /*7ae0*/  LOP3.LUT R175, R175, R0, RZ, 0x3c, !PT ;  /* 0x00000000afaf7212 */ /* 0x000fe400078e3cff */
[----:B------:R-:W-:Y:S02]  /*7af0*/  @P2 R2UR UR36, R171 ;  /* 0x00000000ab2422ca */ /* 0x000fe400000e0000 */
[----:B------:R-:W-:Y:S02]  /*7b00*/  SEL R182, R182, RZ, P0 ;  /* 0x000000ffb6b67207 */ /* 0x000fe40000000000 */
[----:B------:R-:W-:Y:S01]  /*7b10*/  SEL R76, R76, RZ, P1 ;  /* 0x000000ff4c4c7207 */ /* 0x000fe20000800000 */
[----:B------:R-:W-:Y:S10]  /*7b20*/  @P2 BRA `(.L_x_129) ;  /* 0xffffffdc00742947 */ /* 0x000ff4000383ffff */
[----:B------:R-:W-:Y:S05]  /*7b30*/  EXIT ;  /* 0x000000000000794d */ /* 0x000fea0003800000 */
.L_x_25:
[----:B--2---:R2:W4:Y:S02]  /*7b40*/  SYNCS.PHASECHK.TRANS64.TRYWAIT P0, [R3+URZ+0x1d0], R2 ;  /* 0x0001d002030075a7 */ /* 0x00452400080011ff */
[----:B----4-:R-:W-:Y:S05]  /*7b50*/  @!P0 NANOSLEEP.SYNCS 0x989680 ;  /* 0x009896800000895d */ /* 0x010fea0003900000 */
[----:B------:R-:W4:Y:S02]  /*7b60*/  @!P0 SYNCS.PHASECHK.TRANS64 P0, [R3+URZ+0x1d0], R2 ;  /* 0x0001d002030085a7 */ /* 0x000f2400080010ff */
[----:B----4-:R-:W-:Y:S05]  /*7b70*/  @!P0 BRA `(.L_x_25) ;  /* 0xfffffffc00f08947 */ /* 0x010fea000383ffff */
[----:B------:R-:W-:Y:S05]  /*7b80*/  BRA `(.L_x_130) ;  /* 0xffffff9c00947947 */ /* 0x000fea000383ffff */
.L_x_28:
[----:B-1----:R-:W-:-:S07]  /*7b90*/  MOV R2, UR33 ;  /* 0x0000002100027c02 */ /* 0x002fce0008000f00 */
.L_x_131:
[----:B-1----:R1:W2:Y:S02]  /*7ba0*/  SYNCS.PHASECHK.TRANS64.TRYWAIT P0, [R2+URZ+0xa0], R5 ;  /* 0x0000a005020075a7 */ /* 0x0022a400080011ff */
[----:B--2---:R-:W-:Y:S05]  /*7bb0*/  @!P0 NANOSLEEP.SYNCS 0x989680 ;  /* 0x009896800000895d */ /* 0x004fea0003900000 */
[----:B------:R-:W2:Y:S02]  /*7bc0*/  @!P0 SYNCS.PHASECHK.TRANS64 P0, [R2+URZ+0xa0], R5 ;  /* 0x0000a005020085a7 */ /* 0x000ea400080010ff */
[----:B--2---:R-:W-:Y:S05]  /*7bd0*/  @!P0 BRA `(.L_x_131) ;  /* 0xfffffffc00f08947 */ /* 0x004fea000383ffff */
[----:B------:R-:W-:Y:S05]  /*7be0*/  BRA `(.L_x_27) ;  /* 0xffffff9c00fc7947 */ /* 0x000fea000383ffff */
.L_x_35:
[----:B-1----:R-:W-:-:S07]  /*7bf0*/  MOV R2, UR17 ;  /* 0x0000001100027c02 */ /* 0x002fce0008000f00 */
.L_x_132:
[----:B-1----:R1:W2:Y:S02]  /*7c00*/  SYNCS.PHASECHK.TRANS64.TRYWAIT P0, [R2+URZ+0xa0], R5 ;  /* 0x0000a005020075a7 */ /* 0x0022a400080011ff */
[----:B--2---:R-:W-:Y:S05]  /*7c10*/  @!P0 NANOSLEEP.SYNCS 0x989680 ;  /* 0x009896800000895d */ /* 0x004fea0003900000 */
[----:B------:R-:W2:Y:S02]  /*7c20*/  @!P0 SYNCS.PHASECHK.TRANS64 P0, [R2+URZ+0xa0], R5 ;  /* 0x0000a005020085a7 */ /* 0x000ea400080010ff */
[----:B--2---:R-:W-:Y:S05]  /*7c30*/  @!P0 BRA `(.L_x_132) ;  /* 0xfffffffc00f08947 */ /* 0x004fea000383ffff */
[----:B------:R-:W-:Y:S05]  /*7c40*/  BRA `(.L_x_34) ;  /* 0xffffffa000b87947 */ /* 0x000fea000383ffff */
.L_x_40:
[----:B-1----:R1:W2:Y:S02]  /*7c50*/  SYNCS.PHASECHK.TRANS64.TRYWAIT P0, [R2+URZ+0x160], R3 ;  /* 0x00016003020075a7 */ /* 0x0022a400080011ff */
[----:B--2---:R-:W-:Y:S05]  /*7c60*/  @!P0 NANOSLEEP.SYNCS 0x989680 ;  /* 0x009896800000895d */ /* 0x004fea0003900000 */
[----:B------:R-:W2:Y:S02]  /*7c70*/  @!P0 SYNCS.PHASECHK.TRANS64 P0, [R2+URZ+0x160], R3 ;  /* 0x00016003020085a7 */ /* 0x000ea400080010ff */
[----:B--2---:R-:W-:Y:S05]  /*7c80*/  @!P0 BRA `(.L_x_40) ;  /* 0xfffffffc00f08947 */ /* 0x004fea000383ffff */
[----:B------:R-:W-:Y:S05]  /*7c90*/  BRA `(.L_x_133) ;  /* 0xffffffa4005c7947 */ /* 0x000fea000383ffff */
.L_x_44:
[----:B---3--:R-:W-:-:S07]  /*7ca0*/  MOV R0, UR5 ;  /* 0x0000000500007c02 */ /* 0x008fce0008000f00 */
.L_x_134:
[----:B-1----:R1:W2:Y:S02]  /*7cb0*/  SYNCS.PHASECHK.TRANS64.TRYWAIT P0, [R0+URZ], R3 ;  /* 0x00000003000075a7 */ /* 0x0022a400080011ff */
[----:B--2---:R-:W-:Y:S05]  /*7cc0*/  @!P0 NANOSLEEP.SYNCS 0x989680 ;  /* 0x009896800000895d */ /* 0x004fea0003900000 */
[----:B------:R-:W2:Y:S02]  /*7cd0*/  @!P0 SYNCS.PHASECHK.TRANS64 P0, [R0+URZ], R3 ;  /* 0x00000003000085a7 */ /* 0x000ea400080010ff */
[----:B--2---:R-:W-:Y:S05]  /*7ce0*/  @!P0 BRA `(.L_x_134) ;  /* 0xfffffffc00f08947 */ /* 0x004fea000383ffff */
[----:B------:R-:W-:Y:S05]  /*7cf0*/  BRA `(.L_x_135) ;  /* 0xffffffa800cc7947 */ /* 0x000fea000383ffff */
.L_x_45:
[----:B---3--:R-:W-:-:S07]  /*7d00*/  MOV R0, UR5 ;  /* 0x0000000500007c02 */ /* 0x008fce0008000f00 */
.L_x_136:
[----:B-1----:R1:W2:Y:S02]  /*7d10*/  SYNCS.PHASECHK.TRANS64.TRYWAIT P0, [R0+URZ], R3 ;  /* 0x00000003000075a7 */ /* 0x0022a400080011ff */
[----:B--2---:R-:W-:Y:S05]  /*7d20*/  @!P0 NANOSLEEP.SYNCS 0x989680 ;  /* 0x009896800000895d */ /* 0x004fea0003900000 */
[----:B------:R-:W2:Y:S02]  /*7d30*/  @!P0 SYNCS.PHASECHK.TRANS64 P0, [R0+URZ], R3 ;  /* 0x00000003000085a7 */ /* 0x000ea400080010ff */
[----:B--2---:R-:W-:Y:S05]  /*7d40*/  @!P0 BRA `(.L_x_136) ;  /* 0xfffffffc00f08947 */ /* 0x004fea000383ffff */
[----:B------:R-:W-:Y:S05]  /*7d50*/  BRA `(.L_x_137) ;  /* 0xffffffa800d87947 */ /* 0x000fea000383ffff */
.L_x_46:
[----:B---3--:R-:W-:-:S07]  /*7d60*/  MOV R0, UR5 ;  /* 0x0000000500007c02 */ /* 0x008fce0008000f00 */
.L_x_138:
[----:B-1----:R1:W2:Y:S02]  /*7d70*/  SYNCS.PHASECHK.TRANS64.TRYWAIT P0, [R0+URZ], R3 ;  /* 0x00000003000075a7 */ /* 0x0022a400080011ff */
[----:B--2---:R-:W-:Y:S05]  /*7d80*/  @!P0 NANOSLEEP.SYNCS 0x989680 ;  /* 0x009896800000895d */ /* 0x004fea0003900000 */
[----:B------:R-:W2:Y:S02]  /*7d90*/  @!P0 SYNCS.PHASECHK.TRANS64 P0, [R0+URZ], R3 ;  /* 0x00000003000085a7 */ /* 0x000ea400080010ff */
[----:B--2---:R-:W-:Y:S05]  /*7da0*/  @!P0 BRA `(.L_x_138) ;  /* 0xfffffffc00f08947 */ /* 0x004fea000383ffff */
[----:B------:R-:W-:Y:S05]  /*7db0*/  BRA `(.L_x_139) ;  /* 0xffffffa800e47947 */ /* 0x000fea000383ffff */
.L_x_47:
[----:B---3--:R-:W-:-:S07]  /*7dc0*/  MOV R0, UR5 ;  /* 0x0000000500007c02 */ /* 0x008fce0008000f00 */
.L_x_140:
[----:B-1----:R1:W2:Y:S02]  /*7dd0*/  SYNCS.PHASECHK.TRANS64.TRYWAIT P0, [R0+URZ], R3 ;  /* 0x00000003000075a7 */ /* 0x0022a400080011ff */
[----:B--2---:R-:W-:Y:S05]  /*7de0*/  @!P0 NANOSLEEP.SYNCS 0x989680 ;  /* 0x009896800000895d */ /* 0x004fea0003900000 */
[----:B------:R-:W2:Y:S02]  /*7df0*/  @!P0 SYNCS.PHASECHK.TRANS64 P0, [R0+URZ], R3 ;  /* 0x00000003000085a7 */ /* 0x000ea400080010ff */
[----:B--2---:R-:W-:Y:S05]  /*7e00*/  @!P0 BRA `(.L_x_140) ;  /* 0xfffffffc00f08947 */ /* 0x004fea000383ffff */
[----:B------:R-:W-:Y:S05]  /*7e10*/  BRA `(.L_x_141) ;  /* 0xffffffa800f07947 */ /* 0x000fea000383ffff */
.L_x_48:
[----:B---3--:R-:W-:-:S07]  /*7e20*/  MOV R0, UR5 ;  /* 0x0000000500007c02 */ /* 0x008fce0008000f00 */
.L_x_142:
[----:B-1----:R1:W2:Y:S02]  /*7e30*/  SYNCS.PHASECHK.TRANS64.TRYWAIT P0, [R0+URZ], R3 ;  /* 0x00000003000075a7 */ /* 0x0022a400080011ff */
[----:B--2---:R-:W-:Y:S05]  /*7e40*/  @!P0 NANOSLEEP.SYNCS 0x989680 ;  /* 0x009896800000895d */ /* 0x004fea0003900000 */
[----:B------:R-:W2:Y:S02]  /*7e50*/  @!P0 SYNCS.PHASECHK.TRANS64 P0, [R0+URZ], R3 ;  /* 0x00000003000085a7 */ /* 0x000ea400080010ff */
[----:B--2---:R-:W-:Y:S05]  /*7e60*/  @!P0 BRA `(.L_x_142) ;  /* 0xfffffffc00f08947 */ /* 0x004fea000383ffff */
[----:B------:R-:W-:Y:S05]  /*7e70*/  BRA `(.L_x_143) ;  /* 0xffffffa800fc7947 */ /* 0x000fea000383ffff */
.L_x_49:
[----:B---3--:R-:W-:-:S07]  /*7e80*/  MOV R0, UR5 ;  /* 0x0000000500007c02 */ /* 0x008fce0008000f00 */
.L_x_144:
[----:B-1----:R1:W2:Y:S02]  /*7e90*/  SYNCS.PHASECHK.TRANS64.TRYWAIT P0, [R0+URZ], R3 ;  /* 0x00000003000075a7 */ /* 0x0022a400080011ff */
[----:B--2---:R-:W-:Y:S05]  /*7ea0*/  @!P0 NANOSLEEP.SYNCS 0x989680 ;  /* 0x009896800000895d */ /* 0x004fea0003900000 */
[----:B------:R-:W2:Y:S02]  /*7eb0*/  @!P0 SYNCS.PHASECHK.TRANS64 P0, [R0+URZ], R3 ;  /* 0x00000003000085a7 */ /* 0x000ea400080010ff */
[----:B--2---:R-:W-:Y:S05]  /*7ec0*/  @!P0 BRA `(.L_x_144) ;  /* 0xfffffffc00f08947 */ /* 0x004fea000383ffff */
[----:B------:R-:W-:Y:S05]  /*7ed0*/  BRA `(.L_x_145) ;  /* 0xffffffac00087947 */ /* 0x000fea000383ffff */
.L_x_50:
[----:B---3--:R-:W-:-:S07]  /*7ee0*/  MOV R0, UR5 ;  /* 0x0000000500007c02 */ /* 0x008fce0008000f00 */
.L_x_146:
[----:B-1----:R1:W2:Y:S02]  /*7ef0*/  SYNCS.PHASECHK.TRANS64.TRYWAIT P0, [R0+URZ], R3 ;  /* 0x00000003000075a7 */ /* 0x0022a400080011ff */
[----:B--2---:R-:W-:Y:S05]  /*7f00*/  @!P0 NANOSLEEP.SYNCS 0x989680 ;  /* 0x009896800000895d */ /* 0x004fea0003900000 */
[----:B------:R-:W2:Y:S02]  /*7f10*/  @!P0 SYNCS.PHASECHK.TRANS64 P0, [R0+URZ], R3 ;  /* 0x00000003000085a7 */ /* 0x000ea400080010ff */
[----:B--2---:R-:W-:Y:S05]  /*7f20*/  @!P0 BRA `(.L_x_146) ;  /* 0xfffffffc00f08947 */ /* 0x004fea000383ffff */
[----:B------:R-:W-:Y:S05]  /*7f30*/  BRA `(.L_x_147) ;  /* 0xffffffac00147947 */ /* 0x000fea000383ffff */
.L_x_51:
[----:B---3--:R-:W-:-:S07]  /*7f40*/  MOV R0, UR5 ;  /* 0x0000000500007c02 */ /* 0x008fce0008000f00 */
.L_x_148:
[----:B-1----:R1:W2:Y:S02]  /*7f50*/  SYNCS.PHASECHK.TRANS64.TRYWAIT P0, [R0+URZ], R3 ;  /* 0x00000003000075a7 */ /* 0x0022a400080011ff */
[----:B--2---:R-:W-:Y:S05]  /*7f60*/  @!P0 NANOSLEEP.SYNCS 0x989680 ;  /* 0x009896800000895d */ /* 0x004fea0003900000 */
[----:B------:R-:W2:Y:S02]  /*7f70*/  @!P0 SYNCS.PHASECHK.TRANS64 P0, [R0+URZ], R3 ;  /* 0x00000003000085a7 */ /* 0x000ea400080010ff */
[----:B--2---:R-:W-:Y:S05]  /*7f80*/  @!P0 BRA `(.L_x_148) ;  /* 0xfffffffc00f08947 */ /* 0x004fea000383ffff */
[----:B------:R-:W-:Y:S05]  /*7f90*/  BRA `(.L_x_149) ;  /* 0xffffffac00207947 */ /* 0x000fea000383ffff */
.L_x_52:
[----:B---3--:R-:W-:-:S07]  /*7fa0*/  MOV R0, UR5 ;  /* 0x0000000500007c02 */ /* 0x008fce0008000f00 */
.L_x_150:
[----:B-1----:R1:W2:Y:S02]  /*7fb0*/  SYNCS.PHASECHK.TRANS64.TRYWAIT P0, [R0+URZ], R3 ;  /* 0x00000003000075a7 */ /* 0x0022a400080011ff */
[----:B--2---:R-:W-:Y:S05]  /*7fc0*/  @!P0 NANOSLEEP.SYNCS 0x989680 ;  /* 0x009896800000895d */ /* 0x004fea0003900000 */
[----:B------:R-:W2:Y:S02]  /*7fd0*/  @!P0 SYNCS.PHASECHK.TRANS64 P0, [R0+URZ], R3 ;  /* 0x00000003000085a7 */ /* 0x000ea400080010ff */
[----:B--2---:R-:W-:Y:S05]  /*7fe0*/  @!P0 BRA `(.L_x_150) ;  /* 0xfffffffc00f08947 */ /* 0x004fea000383ffff */
[----:B------:R-:W-:Y:S05]  /*7ff0*/  BRA `(.L_x_151) ;  /* 0xffffffac002c7947 */ /* 0x000fea000383ffff */
.L_x_53:
[----:B---3--:R-:W-:-:S07]  /*8000*/  MOV R0, UR5 ;  /* 0x0000000500007c02 */ /* 0x008fce0008000f00 */
.L_x_152:
[----:B-1----:R1:W2:Y:S02]  /*8010*/  SYNCS.PHASECHK.TRANS64.TRYWAIT P0, [R0+URZ], R3 ;  /* 0x00000003000075a7 */ /* 0x0022a400080011ff */
[----:B--2---:R-:W-:Y:S05]  /*8020*/  @!P0 NANOSLEEP.SYNCS 0x989680 ;  /* 0x009896800000895d */ /* 0x004fea0003900000 */
[----:B------:R-:W2:Y:S02]  /*8030*/  @!P0 SYNCS.PHASECHK.TRANS64 P0, [R0+URZ], R3 ;  /* 0x00000003000085a7 */ /* 0x000ea400080010ff */
[----:B--2---:R-:W-:Y:S05]  /*8040*/  @!P0 BRA `(.L_x_152) ;  /* 0xfffffffc00f08947 */ /* 0x004fea000383ffff */
[----:B------:R-:W-:Y:S05]  /*8050*/  BRA `(.L_x_153) ;  /* 0xffffffac00387947 */ /* 0x000fea000383ffff */
.L_x_54:
[----:B---3--:R-:W-:-:S07]  /*8060*/  MOV R0, UR5 ;  /* 0x0000000500007c02 */ /* 0x008fce0008000f00 */
.L_x_154:
[----:B-1----:R1:W2:Y:S02]  /*8070*/  SYNCS.PHASECHK.TRANS64.TRYWAIT P0, [R0+URZ], R3 ;  /* 0x00000003000075a7 */ /* 0x0022a400080011ff */
[----:B--2---:R-:W-:Y:S05]  /*8080*/  @!P0 NANOSLEEP.SYNCS 0x989680 ;  /* 0x009896800000895d */ /* 0x004fea0003900000 */
[----:B------:R-:W2:Y:S02]  /*8090*/  @!P0 SYNCS.PHASECHK.TRANS64 P0, [R0+URZ], R3 ;  /* 0x00000003000085a7 */ /* 0x000ea400080010ff */
[----:B--2---:R-:W-:Y:S05]  /*80a0*/  @!P0 BRA `(.L_x_154) ;  /* 0xfffffffc00f08947 */ /* 0x004fea000383ffff */
[----:B------:R-:W-:Y:S05]  /*80b0*/  BRA `(.L_x_155) ;  /* 0xffffffac00447947 */ /* 0x000fea000383ffff */
.L_x_55:
[----:B---3--:R-:W-:-:S07]  /*80c0*/  MOV R0, UR5 ;  /* 0x0000000500007c02 */ /* 0x008fce0008000f00 */
.L_x_156:
[----:B-1----:R1:W2:Y:S02]  /*80d0*/  SYNCS.PHASECHK.TRANS64.TRYWAIT P0, [R0+URZ], R3 ;  /* 0x00000003000075a7 */ /* 0x0022a400080011ff */
[----:B--2---:R-:W-:Y:S05]  /*80e0*/  @!P0 NANOSLEEP.SYNCS 0x989680 ;  /* 0x009896800000895d */ /* 0x004fea0003900000 */
[----:B------:R-:W2:Y:S02]  /*80f0*/  @!P0 SYNCS.PHASECHK.TRANS64 P0, [R0+URZ], R3 ;  /* 0x00000003000085a7 */ /* 0x000ea400080010ff */
[----:B--2---:R-:W-:Y:S05]  /*8100*/  @!P0 BRA `(.L_x_156) ;  /* 0xfffffffc00f08947 */ /* 0x004fea000383ffff */
[----:B------:R-:W-:Y:S05]  /*8110*/  BRA `(.L_x_157) ;  /* 0xffffffac00507947 */ /* 0x000fea000383ffff */
.L_x_56:
[----:B---3--:R-:W-:-:S07]  /*8120*/  MOV R0, UR5 ;  /* 0x0000000500007c02 */ /* 0x008fce0008000f00 */
.L_x_158:
[----:B-1----:R1:W2:Y:S02]  /*8130*/  SYNCS.PHASECHK.TRANS64.TRYWAIT P0, [R0+URZ], R3 ;  /* 0x00000003000075a7 */ /* 0x0022a400080011ff */
[----:B--2---:R-:W-:Y:S05]  /*8140*/  @!P0 NANOSLEEP.SYNCS 0x989680 ;  /* 0x009896800000895d */ /* 0x004fea0003900000 */
[----:B------:R-:W2:Y:S02]  /*8150*/  @!P0 SYNCS.PHASECHK.TRANS64 P0, [R0+URZ], R3 ;  /* 0x00000003000085a7 */ /* 0x000ea400080010ff */
[----:B--2---:R-:W-:Y:S05]  /*8160*/  @!P0 BRA `(.L_x_158) ;  /* 0xfffffffc00f08947 */ /* 0x004fea000383ffff */
[----:B------:R-:W-:Y:S05]  /*8170*/  BRA `(.L_x_159) ;  /* 0xffffffac005c7947 */ /* 0x000fea000383ffff */
.L_x_57:
[----:B---3--:R-:W-:-:S07]  /*8180*/  MOV R0, UR5 ;  /* 0x0000000500007c02 */ /* 0x008fce0008000f00 */
.L_x_160:
[----:B-1----:R1:W2:Y:S02]  /*8190*/  SYNCS.PHASECHK.TRANS64.TRYWAIT P0, [R0+URZ], R3 ;  /* 0x00000003000075a7 */ /* 0x0022a400080011ff */
[----:B--2---:R-:W-:Y:S05]  /*81a0*/  @!P0 NANOSLEEP.SYNCS 0x989680 ;  /* 0x009896800000895d */ /* 0x004fea0003900000 */
[----:B------:R-:W2:Y:S02]  /*81b0*/  @!P0 SYNCS.PHASECHK.TRANS64 P0, [R0+URZ], R3 ;  /* 0x00000003000085a7 */ /* 0x000ea400080010ff */
[----:B--2---:R-:W-:Y:S05]  /*81c0*/  @!P0 BRA `(.L_x_160) ;  /* 0xfffffffc00f08947 */ /* 0x004fea000383ffff */
[----:B------:R-:W-:Y:S05]  /*81d0*/  BRA `(.L_x_161) ;  /* 0xffffffac00687947 */ /* 0x000fea000383ffff */
.L_x_58:
[----:B---3--:R-:W-:-:S07]  /*81e0*/  MOV R0, UR5 ;  /* 0x0000000500007c02 */ /* 0x008fce0008000f00 */
.L_x_162:
[----:B-1----:R1:W2:Y:S02]  /*81f0*/  SYNCS.PHASECHK.TRANS64.TRYWAIT P0, [R0+URZ], R3 ;  /* 0x00000003000075a7 */ /* 0x0022a400080011ff */
[----:B--2---:R-:W-:Y:S05]  /*8200*/  @!P0 NANOSLEEP.SYNCS 0x989680 ;  /* 0x009896800000895d */ /* 0x004fea0003900000 */
[----:B------:R-:W2:Y:S02]  /*8210*/  @!P0 SYNCS.PHASECHK.TRANS64 P0, [R0+URZ], R3 ;  /* 0x00000003000085a7 */ /* 0x000ea400080010ff */
[----:B--2---:R-:W-:Y:S05]  /*8220*/  @!P0 BRA `(.L_x_162) ;  /* 0xfffffffc00f08947 */ /* 0x004fea000383ffff */
[----:B------:R-:W-:Y:S05]  /*8230*/  BRA `(.L_x_163) ;  /* 0xffffffac00747947 */ /* 0x000fea000383ffff */
.L_x_59:
[----:B---3--:R-:W-:-:S07]  /*8240*/  MOV R0, UR5 ;  /* 0x0000000500007c02 */ /* 0x008fce0008000f00 */
.L_x_164:
[----:B-1----:R1:W2:Y:S02]  /*8250*/  SYNCS.PHASECHK.TRANS64.TRYWAIT P0, [R0+URZ], R3 ;  /* 0x00000003000075a7 */ /* 0x0022a400080011ff */
[----:B--2---:R-:W-:Y:S05]  /*8260*/  @!P0 NANOSLEEP.SYNCS 0x989680 ;  /* 0x009896800000895d */ /* 0x004fea0003900000 */
[----:B------:R-:W2:Y:S02]  /*8270*/  @!P0 SYNCS.PHASECHK.TRANS64 P0, [R0+URZ], R3 ;  /* 0x00000003000085a7 */ /* 0x000ea400080010ff */
[----:B--2---:R-:W-:Y:S05]  /*8280*/  @!P0 BRA `(.L_x_164) ;  /* 0xfffffffc00f08947 */ /* 0x004fea000383ffff */
[----:B------:R-:W-:Y:S05]  /*8290*/  BRA `(.L_x_165) ;  /* 0xffffffac00807947 */ /* 0x000fea000383ffff */
.L_x_60:
[----:B---3--:R-:W-:-:S07]  /*82a0*/  MOV R0, UR5 ;  /* 0x0000000500007c02 */ /* 0x008fce0008000f00 */
.L_x_166:
[----:B-1----:R1:W2:Y:S02]  /*82b0*/  SYNCS.PHASECHK.TRANS64.TRYWAIT P0, [R0+URZ], R3 ;  /* 0x00000003000075a7 */ /* 0x0022a400080011ff */
[----:B--2---:R-:W-:Y:S05]  /*82c0*/  @!P0 NANOSLEEP.SYNCS 0x989680 ;  /* 0x009896800000895d */ /* 0x004fea0003900000 */
[----:B------:R-:W2:Y:S02]  /*82d0*/  @!P0 SYNCS.PHASECHK.TRANS64 P0, [R0+URZ], R3 ;  /* 0x00000003000085a7 */ /* 0x000ea400080010ff */
[----:B--2---:R-:W-:Y:S05]  /*82e0*/  @!P0 BRA `(.L_x_166) ;  /* 0xfffffffc00f08947 */ /* 0x004fea000383ffff */
[----:B------:R-:W-:Y:S05]  /*82f0*/  BRA `(.L_x_167) ;  /* 0xffffffac008c7947 */ /* 0x000fea000383ffff */
.L_x_61:
[----:B---3--:R-:W-:-:S07]  /*8300*/  MOV R0, UR5 ;  /* 0x0000000500007c02 */ /* 0x008fce0008000f00 */
.L_x_168:
[----:B-1----:R1:W2:Y:S02]  /*8310*/  SYNCS.PHASECHK.TRANS64.TRYWAIT P0, [R0+URZ], R3 ;  /* 0x00000003000075a7 */ /* 0x0022a400080011ff */
[----:B--2---:R-:W-:Y:S05]  /*8320*/  @!P0 NANOSLEEP.SYNCS 0x989680 ;  /* 0x009896800000895d */ /* 0x004fea0003900000 */
[----:B------:R-:W2:Y:S02]  /*8330*/  @!P0 SYNCS.PHASECHK.TRANS64 P0, [R0+URZ], R3 ;  /* 0x00000003000085a7 */ /* 0x000ea400080010ff */
[----:B--2---:R-:W-:Y:S05]  /*8340*/  @!P0 BRA `(.L_x_168) ;  /* 0xfffffffc00f08947 */ /* 0x004fea000383ffff */
[----:B------:R-:W-:Y:S05]  /*8350*/  BRA `(.L_x_169) ;  /* 0xffffffac00987947 */ /* 0x000fea000383ffff */
.L_x_62:
[----:B---3--:R-:W-:-:S07]  /*8360*/  MOV R0, UR5 ;  /* 0x0000000500007c02 */ /* 0x008fce0008000f00 */
.L_x_170:
[----:B-1----:R1:W2:Y:S02]  /*8370*/  SYNCS.PHASECHK.TRANS64.TRYWAIT P0, [R0+URZ], R3 ;  /* 0x00000003000075a7 */ /* 0x0022a400080011ff */
[----:B--2---:R-:W-:Y:S05]  /*8380*/  @!P0 NANOSLEEP.SYNCS 0x989680 ;  /* 0x009896800000895d */ /* 0x004fea0003900000 */
[----:B------:R-:W2:Y:S02]  /*8390*/  @!P0 SYNCS.PHASECHK.TRANS64 P0, [R0+URZ], R3 ;  /* 0x00000003000085a7 */ /* 0x000ea400080010ff */
[----:B--2---:R-:W-:Y:S05]  /*83a0*/  @!P0 BRA `(.L_x_170) ;  /* 0xfffffffc00f08947 */ /* 0x004fea000383ffff */
[----:B------:R-:W-:Y:S05]  /*83b0*/  BRA `(.L_x_171) ;  /* 0xffffffac00a47947 */ /* 0x000fea000383ffff */
.L_x_65:
[----:B-1----:R1:W2:Y:S02]  /*83c0*/  SYNCS.PHASECHK.TRANS64.TRYWAIT P0, [R0+URZ+0x1c0], R5 ;  /* 0x0001c005000075a7 */ /* 0x0022a400080011ff */
[----:B--2---:R-:W-:Y:S05]  /*83d0*/  @!P0 NANOSLEEP.SYNCS 0x989680 ;  /* 0x009896800000895d */ /* 0x004fea0003900000 */
[----:B------:R-:W2:Y:S02]  /*83e0*/  @!P0 SYNCS.PHASECHK.TRANS64 P0, [R0+URZ+0x1c0], R5 ;  /* 0x0001c005000085a7 */ /* 0x000ea400080010ff */
[----:B--2---:R-:W-:Y:S05]  /*83f0*/  @!P0 BRA `(.L_x_65) ;  /* 0xfffffffc00f08947 */ /* 0x004fea000383ffff */
[----:B------:R-:W-:Y:S05]  /*8400*/  BRA `(.L_x_172) ;  /* 0xffffffb000047947 */ /* 0x000fea000383ffff */
.L_x_66:
[----:B------:R-:W-:-:S07]  /*8410*/  MOV R0, UR5 ;  /* 0x0000000500007c02 */ /* 0x000fce0008000f00 */
.L_x_173:
[----:B-1----:R1:W2:Y:S02]  /*8420*/  SYNCS.PHASECHK.TRANS64.TRYWAIT P0, [R0+URZ+0x170], R7 ;  /* 0x00017007000075a7 */ /* 0x0022a400080011ff */
[----:B--2---:R-:W-:Y:S05]  /*8430*/  @!P0 NANOSLEEP.SYNCS 0x989680 ;  /* 0x009896800000895d */ /* 0x004fea0003900000 */
[----:B------:R-:W2:Y:S02]  /*8440*/  @!P0 SYNCS.PHASECHK.TRANS64 P0, [R0+URZ+0x170], R7 ;  /* 0x00017007000085a7 */ /* 0x000ea400080010ff */
[----:B--2---:R-:W-:Y:S05]  /*8450*/  @!P0 BRA `(.L_x_173) ;  /* 0xfffffffc00f08947 */ /* 0x004fea000383ffff */
[----:B------:R-:W-:Y:S05]  /*8460*/  BRA `(.L_x_174) ;  /* 0xffffffb000147947 */ /* 0x000fea000383ffff */
.L_x_67:
[----:B-1----:R1:W2:Y:S02]  /*8470*/  SYNCS.PHASECHK.TRANS64.TRYWAIT P1, [R0+URZ+0x160], R5 ;  /* 0x00016005000075a7 */ /* 0x0022a400080211ff */
[----:B--2---:R-:W-:Y:S05]  /*8480*/  @!P1 NANOSLEEP.SYNCS 0x989680 ;  /* 0x009896800000995d */ /* 0x004fea0003900000 */
[----:B------:R-:W2:Y:S02]  /*8490*/  @!P1 SYNCS.PHASECHK.TRANS64 P1, [R0+URZ+0x160], R5 ;  /* 0x00016005000095a7 */ /* 0x000ea400080210ff */
[----:B--2---:R-:W-:Y:S05]  /*84a0*/  @!P1 BRA `(.L_x_67) ;  /* 0xfffffffc00f09947 */ /* 0x004fea000383ffff */
[----:B------:R-:W-:Y:S05]  /*84b0*/  BRA `(.L_x_175) ;  /* 0xffffffb000447947 */ /* 0x000fea000383ffff */
.L_x_70:
[----:B------:R-:W-:-:S07]  /*84c0*/  MOV R0, UR5 ;  /* 0x0000000500007c02 */ /* 0x000fce0008000f00 */
.L_x_176:
[----:B-1----:R1:W2:Y:S02]  /*84d0*/  SYNCS.PHASECHK.TRANS64.TRYWAIT P0, [R0+URZ+0x170], R3 ;  /* 0x00017003000075a7 */ /* 0x0022a400080011ff */
[----:B--2---:R-:W-:Y:S05]  /*84e0*/  @!P0 NANOSLEEP.SYNCS 0x989680 ;  /* 0x009896800000895d */ /* 0x004fea0003900000 */
[----:B------:R-:W2:Y:S02]  /*84f0*/  @!P0 SYNCS.PHASECHK.TRANS64 P0, [R0+URZ+0x170], R3 ;  /* 0x00017003000085a7 */ /* 0x000ea400080010ff */
[----:B--2---:R-:W-:Y:S05]  /*8500*/  @!P0 BRA `(.L_x_176) ;  /* 0xfffffffc00f08947 */ /* 0x004fea000383ffff */
[----:B------:R-:W-:Y:S05]  /*8510*/  BRA `(.L_x_69) ;  /* 0xffffffb000987947 */ /* 0x000fea000383ffff */
.L_x_79:
[----:B-1----:R-:W-:-:S04]  /*8520*/  MOV R4, UR6 ;  /* 0x0000000600047c02 */ /* 0x002fc80008000f00 */
[----:B------:R1:W2:Y:S03]  /*8530*/  SYNCS.PHASECHK.TRANS64.TRYWAIT P0, [R4+URZ+0x8], R5 ;  /* 0x00000805040075a7 */ /* 0x0002a600080011ff */
[----:B--2---:R-:W-:Y:S05]  /*8540*/  @!P0 NANOSLEEP.SYNCS 0x989680 ;  /* 0x009896800000895d */ /* 0x004fea0003900000 */
[----:B------:R-:W2:Y:S02]  /*8550*/  @!P0 SYNCS.PHASECHK.TRANS64 P0, [R4+URZ+0x8], R5 ;  /* 0x00000805040085a7 */ /* 0x000ea400080010ff */
[----:B--2---:R-:W-:Y:S05]  /*8560*/  @!P0 BRA `(.L_x_79) ;  /* 0xfffffffc00ec8947 */ /* 0x004fea000383ffff */
[----:B------:R-:W-:Y:S05]  /*8570*/  BRA `(.L_x_78) ;  /* 0xffffffb4004c7947 */ /* 0x000fea000383ffff */
.L_x_81:
[----:B------:R-:W-:Y:S01]  /*8580*/  BSSY B0, `(.L_x_177) ;  /* 0x0000006000007945 */ /* 0x000fe20003800000 */
[----:B------:R-:W-:-:S07]  /*8590*/  MOV R15, 0xffffffff ;  /* 0xffffffff000f7802 */ /* 0x000fce0000000f00 */
[----:B-1---5:R-:W-:Y:S05]  /*85a0*/  WARPSYNC.COLLECTIVE R15, `(.L_x_178) ;  /* 0x000000000f0c7348 */ /* 0x022fea0003c00000 */
[----:B------:R-:W-:Y:S02]  /*85b0*/  ELECT P6, UR79, PT ;  /* 0x00000000004f782f */ /* 0x000fe400038c0000 */
[----:B------:R-:W-:Y:S01]  /*85c0*/  MOV R14, UR79 ;  /* 0x0000004f000e7c02 */ /* 0x000fe20008000f00 */
[----:B-1---5:R-:W-:Y:S10]  /*85d0*/  ENDCOLLECTIVE ;  /* 0x000000000000791b */ /* 0x022ff40003800000 */
.L_x_178:
[----:B------:R-:W-:Y:S05]  /*85e0*/  BSYNC B0 ;  /* 0x0000000000007941 */ /* 0x000fea0003800000 */
.L_x_177:
[----:B------:R-:W-:Y:S05]  /*85f0*/  BRA `(.L_x_179) ;  /* 0xffffffb4007c7947 */ /* 0x000fea000383ffff */
.L_x_83:
[----:B-1----:R-:W-:-:S04]  /*8600*/  MOV R2, UR6 ;  /* 0x0000000600027c02 */ /* 0x002fc80008000f00 */
[----:B------:R1:W2:Y:S03]  /*8610*/  SYNCS.PHASECHK.TRANS64.TRYWAIT P0, [R2+URZ+0x8], R3 ;  /* 0x00000803020075a7 */ /* 0x0002a600080011ff */
[----:B--2---:R-:W-:Y:S05]  /*8620*/  @!P0 NANOSLEEP.SYNCS 0x989680 ;  /* 0x009896800000895d */ /* 0x004fea0003900000 */
[----:B------:R-:W2:Y:S02]  /*8630*/  @!P0 SYNCS.PHASECHK.TRANS64 P0, [R2+URZ+0x8], R3 ;  /* 0x00000803020085a7 */ /* 0x000ea400080010ff */
[----:B--2---:R-:W-:Y:S05]  /*8640*/  @!P0 BRA `(.L_x_83) ;  /* 0xfffffffc00ec8947 */ /* 0x004fea000383ffff */
[----:B------:R-:W-:Y:S05]  /*8650*/  BRA `(.L_x_82) ;  /* 0xffffffb400807947 */ /* 0x000fea000383ffff */
.L_x_84:
[----:B-1----:R1:W2:Y:S02]  /*8660*/  SYNCS.PHASECHK.TRANS64.TRYWAIT P0, [R0+URZ+0x160], R5 ;  /* 0x00016005000075a7 */ /* 0x0022a400080011ff */
[----:B--2---:R-:W-:Y:S05]  /*8670*/  @!P0 NANOSLEEP.SYNCS 0x989680 ;  /* 0x009896800000895d */ /* 0x004fea0003900000 */
[----:B------:R-:W2:Y:S02]  /*8680*/  @!P0 SYNCS.PHASECHK.TRANS64 P0, [R0+URZ+0x160], R5 ;  /* 0x00016005000085a7 */ /* 0x000ea400080010ff */
[----:B--2---:R-:W-:Y:S05]  /*8690*/  @!P0 BRA `(.L_x_84) ;  /* 0xfffffffc00f08947 */ /* 0x004fea000383ffff */
[----:B------:R-:W-:Y:S05]  /*86a0*/  BRA `(.L_x_180) ;  /* 0xffffffb8005c7947 */ /* 0x000fea000383ffff */
.L_x_86:
[----:B------:R-:W-:-:S07]  /*86b0*/  MOV R0, UR10 ;  /* 0x0000000a00007c02 */ /* 0x000fce0008000f00 */
.L_x_181:
[----:B-1----:R1:W2:Y:S02]  /*86c0*/  SYNCS.PHASECHK.TRANS64.TRYWAIT P0, [R0+URZ+0x1a0], R5 ;  /* 0x0001a005000075a7 */ /* 0x0022a400080011ff */
[----:B--2---:R-:W-:Y:S05]  /*86d0*/  @!P0 NANOSLEEP.SYNCS 0x989680 ;  /* 0x009896800000895d */ /* 0x004fea0003900000 */
[----:B------:R-:W2:Y:S02]  /*86e0*/  @!P0 SYNCS.PHASECHK.TRANS64 P0, [R0+URZ+0x1a0], R5 ;  /* 0x0001a005000085a7 */ /* 0x000ea400080010ff */
[----:B--2---:R-:W-:Y:S05]  /*86f0*/  @!P0 BRA `(.L_x_181) ;  /* 0xfffffffc00f08947 */ /* 0x004fea000383ffff */
[----:B------:R-:W-:Y:S05]  /*8700*/  BRA `(.L_x_182) ;  /* 0xffffffb800a87947 */ /* 0x000fea000383ffff */
.L_x_89:
[----:B------:R-:W-:Y:S07]  /*8710*/  MOV R0, UR9 ;  /* 0x0000000900007c02 */ /* 0x000fee0008000f00 */
.L_x_183:
[----:B-1----:R1:W2:Y:S02]  /*8720*/  SYNCS.PHASECHK.TRANS64.TRYWAIT P0, [R0+URZ], R5 ;  /* 0x00000005000075a7 */ /* 0x0022a400080011ff */
[----:B--2---:R-:W-:Y:S05]  /*8730*/  @!P0 NANOSLEEP.SYNCS 0x989680 ;  /* 0x009896800000895d */ /* 0x004fea0003900000 */
[----:B------:R-:W2:Y:S02]  /*8740*/  @!P0 SYNCS.PHASECHK.TRANS64 P0, [R0+URZ], R5 ;  /* 0x00000005000085a7 */ /* 0x000ea400080010ff */
[----:B--2---:R-:W-:Y:S05]  /*8750*/  @!P0 BRA `(.L_x_183) ;  /* 0xfffffffc00f08947 */ /* 0x004fea000383ffff */
[----:B------:R-:W-:Y:S05]  /*8760*/  BRA `(.L_x_88) ;  /* 0xffffffb800bc7947 */ /* 0x000fea000383ffff */
.L_x_93:
[----:B-1----:R-:W-:-:S07]  /*8770*/  MOV R0, UR7 ;  /* 0x0000000700007c02 */ /* 0x002fce0008000f00 */
.L_x_184:
[----:B-1----:R1:W2:Y:S02]  /*8780*/  SYNCS.PHASECHK.TRANS64.TRYWAIT P0, [R0+URZ], R3 ;  /* 0x00000003000075a7 */ /* 0x0022a400080011ff */
[----:B--2---:R-:W-:Y:S05]  /*8790*/  @!P0 NANOSLEEP.SYNCS 0x989680 ;  /* 0x009896800000895d */ /* 0x004fea0003900000 */
[----:B------:R-:W2:Y:S02]  /*87a0*/  @!P0 SYNCS.PHASECHK.TRANS64 P0, [R0+URZ], R3 ;  /* 0x00000003000085a7 */ /* 0x000ea400080010ff */
[----:B--2---:R-:W-:Y:S05]  /*87b0*/  @!P0 BRA `(.L_x_184) ;  /* 0xfffffffc00f08947 */ /* 0x004fea000383ffff */
[----:B------:R-:W-:Y:S05]  /*87c0*/  BRA `(.L_x_185) ;  /* 0xffffffbc00887947 */ /* 0x000fea000383ffff */
.L_x_94:
[----:B------:R-:W-:-:S07]  /*87d0*/  MOV R0, UR7 ;  /* 0x0000000700007c02 */ /* 0x000fce0008000f00 */
.L_x_186:
[----:B-1----:R1:W2:Y:S02]  /*87e0*/  SYNCS.PHASECHK.TRANS64.TRYWAIT P0, [R0+URZ], R3 ;  /* 0x00000003000075a7 */ /* 0x0022a400080011ff */
[----:B--2---:R-:W-:Y:S05]  /*87f0*/  @!P0 NANOSLEEP.SYNCS 0x989680 ;  /* 0x009896800000895d */ /* 0x004fea0003900000 */
[----:B------:R-:W2:Y:S02]  /*8800*/  @!P0 SYNCS.PHASECHK.TRANS64 P0, [R0+URZ], R3 ;  /* 0x00000003000085a7 */ /* 0x000ea400080010ff */
[----:B--2---:R-:W-:Y:S05]  /*8810*/  @!P0 BRA `(.L_x_186) ;  /* 0xfffffffc00f08947 */ /* 0x004fea000383ffff */
[----:B------:R-:W-:Y:S05]  /*8820*/  BRA `(.L_x_187) ;  /* 0xffffffbc00947947 */ /* 0x000fea000383ffff */
.L_x_95:
[----:B------:R-:W-:-:S07]  /*8830*/  MOV R0, UR7 ;  /* 0x0000000700007c02 */ /* 0x000fce0008000f00 */
.L_x_188:
[----:B-1----:R1:W2:Y:S02]  /*8840*/  SYNCS.PHASECHK.TRANS64.TRYWAIT P0, [R0+URZ], R3 ;  /* 0x00000003000075a7 */ /* 0x0022a400080011ff */
[----:B--2---:R-:W-:Y:S05]  /*8850*/  @!P0 NANOSLEEP.SYNCS 0x989680 ;  /* 0x009896800000895d */ /* 0x004fea0003900000 */
[----:B------:R-:W2:Y:S02]  /*8860*/  @!P0 SYNCS.PHASECHK.TRANS64 P0, [R0+URZ], R3 ;  /* 0x00000003000085a7 */ /* 0x000ea400080010ff */
[----:B--2---:R-:W-:Y:S05]  /*8870*/  @!P0 BRA `(.L_x_188) ;  /* 0xfffffffc00f08947 */ /* 0x004fea000383ffff */
[----:B------:R-:W-:Y:S05]  /*8880*/  BRA `(.L_x_189) ;  /* 0xffffffbc00a07947 */ /* 0x000fea000383ffff */
.L_x_98:
[----:B------:R-:W-:-:S07]  /*8890*/  MOV R0, UR8 ;  /* 0x0000000800007c02 */ /* 0x000fce0008000f00 */
.L_x_190:
[----:B-1----:R1:W2:Y:S02]  /*88a0*/  SYNCS.PHASECHK.TRANS64.TRYWAIT P1, [R0+URZ+0x1e0], R3 ;  /* 0x0001e003000075a7 */ /* 0x0022a400080211ff */
[----:B--2---:R-:W-:Y:S05]  /*88b0*/  @!P1 NANOSLEEP.SYNCS 0x989680 ;  /* 0x009896800000995d */ /* 0x004fea0003900000 */
[----:B------:R-:W2:Y:S02]  /*88c0*/  @!P1 SYNCS.PHASECHK.TRANS64 P1, [R0+URZ+0x1e0], R3 ;  /* 0x0001e003000095a7 */ /* 0x000ea400080210ff */
[----:B--2---:R-:W-:Y:S05]  /*88d0*/  @!P1 BRA `(.L_x_190) ;  /* 0xfffffffc00f09947 */ /* 0x004fea000383ffff */
[----:B------:R-:W-:Y:S05]  /*88e0*/  BRA `(.L_x_191) ;  /* 0xffffffbc00ec7947 */ /* 0x000fea000383ffff */
.L_x_103:
[----:B--2---:R2:W4:Y:S02]  /*88f0*/  SYNCS.PHASECHK.TRANS64.TRYWAIT P0, [R0+URZ+0x160], R3 ;  /* 0x00016003000075a7 */ /* 0x00452400080011ff */
[----:B----4-:R-:W-:Y:S05]  /*8900*/  @!P0 NANOSLEEP.SYNCS 0x989680 ;  /* 0x009896800000895d */ /* 0x010fea0003900000 */
[----:B------:R-:W4:Y:S02]  /*8910*/  @!P0 SYNCS.PHASECHK.TRANS64 P0, [R0+URZ+0x160], R3 ;  /* 0x00016003000085a7 */ /* 0x000f2400080010ff */
[----:B----4-:R-:W-:Y:S05]  /*8920*/  @!P0 BRA `(.L_x_103) ;  /* 0xfffffffc00f08947 */ /* 0x010fea000383ffff */
[----:B------:R-:W-:Y:S05]  /*8930*/  BRA `(.L_x_192) ;  /* 0xffffffc000f07947 */ /* 0x000fea000383ffff */
.L_x_106:
[----:B------:R-:W-:Y:S07]  /*8940*/  MOV R0, UR6 ;  /* 0x0000000600007c02 */ /* 0x000fee0008000f00 */
.L_x_193:
[----:B--2---:R2:W4:Y:S02]  /*8950*/  SYNCS.PHASECHK.TRANS64.TRYWAIT P0, [R0+URZ+0x158], R3 ;  /* 0x00015803000075a7 */ /* 0x00452400080011ff */
[----:B----4-:R-:W-:Y:S05]  /*8960*/  @!P0 NANOSLEEP.SYNCS 0x989680 ;  /* 0x009896800000895d */ /* 0x010fea0003900000 */
[----:B------:R-:W4:Y:S02]  /*8970*/  @!P0 SYNCS.PHASECHK.TRANS64 P0, [R0+URZ+0x158], R3 ;  /* 0x00015803000085a7 */ /* 0x000f2400080010ff */
[----:B----4-:R-:W-:Y:S05]  /*8980*/  @!P0 BRA `(.L_x_193) ;  /* 0xfffffffc00f08947 */ /* 0x010fea000383ffff */
[----:B------:R-:W-:Y:S05]  /*8990*/  BRA `(.L_x_105) ;  /* 0xffffffc400dc7947 */ /* 0x000fea000383ffff */
.L_x_109:
[----:B------:R-:W-:Y:S07]  /*89a0*/  MOV R3, UR6 ;  /* 0x0000000600037c02 */ /* 0x000fee0008000f00 */
.L_x_194:
[----:B-1----:R1:W2:Y:S02]  /*89b0*/  SYNCS.PHASECHK.TRANS64.TRYWAIT P2, [R3+URZ+0x148], R26 ;  /* 0x0001481a030075a7 */ /* 0x0022a400080411ff */
[----:B--2---:R-:W-:Y:S05]  /*89c0*/  @!P2 NANOSLEEP.SYNCS 0x989680 ;  /* 0x009896800000a95d */ /* 0x004fea0003900000 */
[----:B------:R-:W2:Y:S02]  /*89d0*/  @!P2 SYNCS.PHASECHK.TRANS64 P2, [R3+URZ+0x148], R26 ;  /* 0x0001481a0300a5a7 */ /* 0x000ea400080410ff */
[----:B--2---:R-:W-:Y:S05]  /*89e0*/  @!P2 BRA `(.L_x_194) ;  /* 0xfffffffc00f0a947 */ /* 0x004fea000383ffff */
[----:B------:R-:W-:Y:S05]  /*89f0*/  BRA `(.L_x_195) ;  /* 0xffffffc800707947 */ /* 0x000fea000383ffff */
.L_x_112:
[----:B---3--:R3:W4:Y:S02]  /*8a00*/  SYNCS.PHASECHK.TRANS64.TRYWAIT P0, [R0+URZ+0x160], R3 ;  /* 0x00016003000075a7 */ /* 0x00872400080011ff */
[----:B----4-:R-:W-:Y:S05]  /*8a10*/  @!P0 NANOSLEEP.SYNCS 0x989680 ;  /* 0x009896800000895d */ /* 0x010fea0003900000 */
[----:B------:R-:W4:Y:S02]  /*8a20*/  @!P0 SYNCS.PHASECHK.TRANS64 P0, [R0+URZ+0x160], R3 ;  /* 0x00016003000085a7 */ /* 0x000f2400080010ff */
[----:B----4-:R-:W-:Y:S05]  /*8a30*/  @!P0 BRA `(.L_x_112) ;  /* 0xfffffffc00f08947 */ /* 0x010fea000383ffff */
[----:B------:R-:W-:Y:S05]  /*8a40*/  BRA `(.L_x_196) ;  /* 0xffffffcc00c07947 */ /* 0x000fea000383ffff */
.L_x_123:
[----:B-1----:R-:W-:Y:S04]  /*8a50*/  MOV R0, UR43 ;  /* 0x0000002b00007c02 */ /* 0x002fe80008000f00 */
[----:B------:R1:W2:Y:S03]  /*8a60*/  SYNCS.PHASECHK.TRANS64.TRYWAIT P1, [R0+URZ+0x140], R3 ;  /* 0x00014003000075a7 */ /* 0x0002a600080211ff */
[----:B--2---:R-:W-:Y:S05]  /*8a70*/  @!P1 NANOSLEEP.SYNCS 0x989680 ;  /* 0x009896800000995d */ /* 0x004fea0003900000 */
[----:B------:R-:W2:Y:S02]  /*8a80*/  @!P1 SYNCS.PHASECHK.TRANS64 P1, [R0+URZ+0x140], R3 ;  /* 0x00014003000095a7 */ /* 0x000ea400080210ff */
[----:B--2---:R-:W-:Y:S05]  /*8a90*/  @!P1 BRA `(.L_x_123) ;  /* 0xfffffffc00ec9947 */ /* 0x004fea000383ffff */
[----:B------:R-:W-:Y:S05]  /*8aa0*/  BRA `(.L_x_122) ;  /* 0xffffffd800bc7947 */ /* 0x000fea000383ffff */
.L_x_125:
[----:B------:R1:W1:Y:S02]  /*8ab0*/  SYNCS.PHASECHK.TRANS64.TRYWAIT P1, [R181+URZ+0x180], R2 ;  /* 0x00018002b50075a7 */ /* 0x00026400080211ff */
[----:B-1----:R-:W-:Y:S05]  /*8ac0*/  @!P1 NANOSLEEP.SYNCS 0x989680 ;  /* 0x009896800000995d */ /* 0x002fea0003900000 */
[----:B------:R-:W1:Y:S02]  /*8ad0*/  @!P1 SYNCS.PHASECHK.TRANS64 P1, [R181+URZ+0x180], R2 ;  /* 0x00018002b50095a7 */ /* 0x000e6400080210ff */
[----:B-1----:R-:W-:Y:S05]  /*8ae0*/  @!P1 BRA `(.L_x_125) ;  /* 0xfffffffc00f09947 */ /* 0x002fea000383ffff */
[----:B------:R-:W-:Y:S05]  /*8af0*/  BRA `(.L_x_124) ;  /* 0xffffffdc00007947 */ /* 0x000fea000383ffff */
        .weak           $__internal_0_$__cuda_sm10x_tcgen05_guardrail_trap_col_being_dealloced_not_returned_by_alloc
        .type           $__internal_0_$__cuda_sm10x_tcgen05_guardrail_trap_col_being_dealloced_not_returned_by_alloc,@function
        .size           $__internal_0_$__cuda_sm10x_tcgen05_guardrail_trap_col_being_dealloced_not_returned_by_alloc,($__internal_1_$__cuda_sm10x_tcgen05_guardrail_trap_phase_invalid_during_alloc - $__internal_0_$__cuda_sm10x_tcgen05_guardrail_trap_col_being_dealloced_not_returned_by_alloc)
$__internal_0_$__cuda_sm10x_tcgen05_guardrail_trap_col_being_dealloced_not_returned_by_alloc:
[----:B------:R-:W-:Y:S05]  /*8b00*/  BPT.TRAP 0x1 ;  /* 0x000000040000795c */ /* 0x000fea0000300000 */
[----:B------:R-:W-:-:S04]  /*8b10*/  HFMA2 R3, -RZ, RZ, 0, 0 ;  /* 0x00000000ff037431 */ /* 0x000fc800000001ff */
[----:B------:R-:W-:Y:S05]  /*8b20*/  RET.REL.NODEC R2 `(_ZN7cutlass13device_kernelINS_4gemm6kernel13GemmUniversalIN4cute5tupleIJiiiiEEENS1_10collective13CollectiveMmaINS1_35MainloopSm100TmaUmmaWarpSpecializedILi20ELi2ELi4ENS5_IJNS4_1CILi2EEENSA_ILi1EEESC_EEEEENS5_IJNSA_ILi256EEENSA_ILi64EEESG_EEENS_12float_e4m3_tENS5_IJlSC_lEEESI_SJ_NS4_8TiledMMAINS4_8MMA_AtomIJNS4_10MMA_TraitsINS4_25SM100_MMA_F8F6F4_2x1SM_SSEJSI_SI_fSF_SG_NS4_17integral_constantINS4_4UMMA5MajorELSQ_0EEESR_NSO_INSP_7ScaleInELSS_0EEEST_EEEEEENS4_6LayoutINS5_IJSC_SC_SC_EEENS5_IJNSA_ILi0EEESY_SY_EEEEENS5_IJNS4_10UnderscoreES11_S11_EEEEENS4_18SM100_TMA_2SM_LOADENS4_14ComposedLayoutINS4_7SwizzleILi2ELi4ELi3EEENS4_18smem_ptr_flag_bitsILi8EEENSW_INS5_IJNSA_ILi8EEESG_EEENS5_IJSG_SC_EEEEEEEvNS4_8identityES14_S1E_vS1F_EENS_8epilogue10collective18CollectiveEpilogueINS1H_23Sm100TmaWarpSpecializedILi1ELi1ELi64ELb0ELb0EEEJNS5_IJNSA_ILi128EEESG_SG_EEENS5_IJNSW_IS1M_SC_EENSW_ISG_SC_EEEEESI_SJ_SI_SJ_NS1H_6fusion15FusionCallbacksIS1L_NS1R_17LinearCombinationISI_fSI_fLNS_15FloatRoundStyleE2EEES1N_S1Q_JEEENS4_5SM1004TMEM4LOAD26SM100_TMEM_LOAD_32dp32b64xENS4_13SM90_TMA_LOADES1E_NS4_39AutoVectorizingCopyWithAssumedAlignmentILi128EEENS4_14SM90_TMA_STOREES1E_S23_S23_EEEvvEEEEvNT_6ParamsE) ;  /* 0xffffff7402347950 */ /* 0x000fea0003c3ffff */
        .weak           $__internal_1_$__cuda_sm10x_tcgen05_guardrail_trap_phase_invalid_during_alloc
        .type           $__internal_1_$__cuda_sm10x_tcgen05_guardrail_trap_phase_invalid_during_alloc,@function
        .size           $__internal_1_$__cuda_sm10x_tcgen05_guardrail_trap_phase_invalid_during_alloc,($__internal_2_$__cuda_sm10x_tcgen05_guardrail_trap_unallocated_columns_being_dealloced - $__internal_1_$__cuda_sm10x_tcgen05_guardrail_trap_phase_invalid_during_alloc)
$__internal_1_$__cuda_sm10x_tcgen05_guardrail_trap_phase_invalid_during_alloc:
[----:B------:R-:W-:Y:S05]  /*8b30*/  BPT.TRAP 0x1 ;  /* 0x000000040000795c */ /* 0x000fea0000300000 */
[----:B------:R-:W-:-:S04]  /*8b40*/  MOV R3, 0x0 ;  /* 0x0000000000037802 */ /* 0x000fc80000000f00 */
[----:B------:R-:W-:Y:S05]  /*8b50*/  RET.REL.NODEC R2 `(_ZN7cutlass13device_kernelINS_4gemm6kernel13GemmUniversalIN4cute5tupleIJiiiiEEENS1_10collective13CollectiveMmaINS1_35MainloopSm100TmaUmmaWarpSpecializedILi20ELi2ELi4ENS5_IJNS4_1CILi2EEENSA_ILi1EEESC_EEEEENS5_IJNSA_ILi256EEENSA_ILi64EEESG_EEENS_12float_e4m3_tENS5_IJlSC_lEEESI_SJ_NS4_8TiledMMAINS4_8MMA_AtomIJNS4_10MMA_TraitsINS4_25SM100_MMA_F8F6F4_2x1SM_SSEJSI_SI_fSF_SG_NS4_17integral_constantINS4_4UMMA5MajorELSQ_0EEESR_NSO_INSP_7ScaleInELSS_0EEEST_EEEEEENS4_6LayoutINS5_IJSC_SC_SC_EEENS5_IJNSA_ILi0EEESY_SY_EEEEENS5_IJNS4_10UnderscoreES11_S11_EEEEENS4_18SM100_TMA_2SM_LOADENS4_14ComposedLayoutINS4_7SwizzleILi2ELi4ELi3EEENS4_18smem_ptr_flag_bitsILi8EEENSW_INS5_IJNSA_ILi8EEESG_EEENS5_IJSG_SC_EEEEEEEvNS4_8identityES14_S1E_vS1F_EENS_8epilogue10collective18CollectiveEpilogueINS1H_23Sm100TmaWarpSpecializedILi1ELi1ELi64ELb0ELb0EEEJNS5_IJNSA_ILi128EEESG_SG_EEENS5_IJNSW_IS1M_SC_EENSW_ISG_SC_EEEEESI_SJ_SI_SJ_NS1H_6fusion15FusionCallbacksIS1L_NS1R_17LinearCombinationISI_fSI_fLNS_15FloatRoundStyleE2EEES1N_S1Q_JEEENS4_5SM1004TMEM4LOAD26SM100_TMEM_LOAD_32dp32b64xENS4_13SM90_TMA_LOADES1E_NS4_39AutoVectorizingCopyWithAssumedAlignmentILi128EEENS4_14SM90_TMA_STOREES1E_S23_S23_EEEvvEEEEvNT_6ParamsE) ;  /* 0xffffff7402287950 */ /* 0x000fea0003c3ffff */
        .weak           $__internal_2_$__cuda_sm10x_tcgen05_guardrail_trap_unallocated_columns_being_dealloced
        .type           $__internal_2_$__cuda_sm10x_tcgen05_guardrail_trap_unallocated_columns_being_dealloced,@function
        .size           $__internal_2_$__cuda_sm10x_tcgen05_guardrail_trap_unallocated_columns_being_dealloced,(.L_x_198 - $__internal_2_$__cuda_sm10x_tcgen05_guardrail_trap_unallocated_columns_being_dealloced)
$__internal_2_$__cuda_sm10x_tcgen05_guardrail_trap_unallocated_columns_being_dealloced:
[----:B------:R-:W-:Y:S05]  /*8b60*/  BPT.TRAP 0x1 ;  /* 0x000000040000795c */ /* 0x000fea0000300000 */
[----:B------:R-:W-:-:S04]  /*8b70*/  HFMA2 R3, -RZ, RZ, 0, 0 ;  /* 0x00000000ff037431 */ /* 0x000fc800000001ff */
[----:B------:R-:W-:Y:S05]  /*8b80*/  RET.REL.NODEC R2 `(_ZN7cutlass13device_kernelINS_4gemm6kernel13GemmUniversalIN4cute5tupleIJiiiiEEENS1_10collective13CollectiveMmaINS1_35MainloopSm100TmaUmmaWarpSpecializedILi20ELi2ELi4ENS5_IJNS4_1CILi2EEENSA_ILi1EEESC_EEEEENS5_IJNSA_ILi256EEENSA_ILi64EEESG_EEENS_12float_e4m3_tENS5_IJlSC_lEEESI_SJ_NS4_8TiledMMAINS4_8MMA_AtomIJNS4_10MMA_TraitsINS4_25SM100_MMA_F8F6F4_2x1SM_SSEJSI_SI_fSF_SG_NS4_17integral_constantINS4_4UMMA5MajorELSQ_0EEESR_NSO_INSP_7ScaleInELSS_0EEEST_EEEEEENS4_6LayoutINS5_IJSC_SC_SC_EEENS5_IJNSA_ILi0EEESY_SY_EEEEENS5_IJNS4_10UnderscoreES11_S11_EEEEENS4_18SM100_TMA_2SM_LOADENS4_14ComposedLayoutINS4_7SwizzleILi2ELi4ELi3EEENS4_18smem_ptr_flag_bitsILi8EEENSW_INS5_IJNSA_ILi8EEESG_EEENS5_IJSG_SC_EEEEEEEvNS4_8identityES14_S1E_vS1F_EENS_8epilogue10collective18CollectiveEpilogueINS1H_23Sm100TmaWarpSpecializedILi1ELi1ELi64ELb0ELb0EEEJNS5_IJNSA_ILi128EEESG_SG_EEENS5_IJNSW_IS1M_SC_EENSW_ISG_SC_EEEEESI_SJ_SI_SJ_NS1H_6fusion15FusionCallbacksIS1L_NS1R_17LinearCombinationISI_fSI_fLNS_15FloatRoundStyleE2EEES1N_S1Q_JEEENS4_5SM1004TMEM4LOAD26SM100_TMEM_LOAD_32dp32b64xENS4_13SM90_TMA_LOADES1E_NS4_39AutoVectorizingCopyWithAssumedAlignmentILi128EEENS4_14SM90_TMA_STOREES1E_S23_S23_EEEvvEEEEvNT_6ParamsE) ;  /* 0xffffff74021c7950 */ /* 0x000fea0003c3ffff */
.L_x_197:
[----:B------:R-:W-:-:S00]  /*8b90*/  BRA `(.L_x_197) ;  /* 0xfffffffc00fc7947 */ /* 0x000fc0000383ffff */
[----:B------:R-:W-:-:S00]  /*8ba0*/  NOP ;  /* 0x0000000000007918 */ /* 0x000fc00000000000 */
        /* <DEDUP_REMOVED lines=13> */
.L_x_198:


//--------------------- .nv.global.init           --------------------------
	.section	.nv.global.init,"aw",@progbits
.nv.global.init:
	.type		$str$27,@object
	.size		$str$27,($str$28 - $str$27)
$str$27:
        /*0000*/ 	.byte	0x28, 0x61, 0x64, 0x64, 0x72, 0x65, 0x73, 0x73, 0x20, 0x26, 0x20, 0x6d, 0x61, 0x73, 0x6b, 0x29
        /*0010*/ 	.byte	0x20, 0x3d, 0x3d, 0x20, 0x30, 0x00
	.type		$str$28,@object
	.size		$str$28,($str$26 - $str$28)
$str$28:
        /*0016*/ 	.byte	0x2f, 0x74, 0x6d, 0x70, 0x2f, 0x63, 0x75, 0x74, 0x6c, 0x61, 0x73, 0x73, 0x5f, 0x73, 0x77, 0x65
        /*0026*/ 	.byte	0x65, 0x70, 0x5f, 0x73, 0x72, 0x63, 0x2f, 0x69, 0x6e, 0x63, 0x6c, 0x75, 0x64, 0x65, 0x2f, 0x63
        /*0036*/ 	.byte	0x75, 0x74, 0x65, 0x2f, 0x70, 0x6f, 0x69, 0x6e, 0x74, 0x65, 0x72, 0x5f, 0x66, 0x6c, 0x61, 0x67
        /*0046*/ 	.byte	0x67, 0x65, 0x64, 0x2e, 0x68, 0x70, 0x70, 0x00
	.type		$str$26,@object
	.size		$str$26,($str$25 - $str$26)
$str$26:
        /*004e*/ 	.byte	0x2f, 0x74, 0x6d, 0x70, 0x2f, 0x63, 0x75, 0x74, 0x6c, 0x61, 0x73, 0x73, 0x5f, 0x73, 0x77, 0x65
        /*005e*/ 	.byte	0x65, 0x70, 0x5f, 0x73, 0x72, 0x63, 0x2f, 0x69, 0x6e, 0x63, 0x6c, 0x75, 0x64, 0x65, 0x2f, 0x63
        /*006e*/ 	.byte	0x75, 0x74, 0x65, 0x2f, 0x61, 0x74, 0x6f, 0x6d, 0x2f, 0x63, 0x6f, 0x70, 0x79, 0x5f, 0x74, 0x72
        /*007e*/ 	.byte	0x61, 0x69, 0x74, 0x73, 0x5f, 0x73, 0x6d, 0x31, 0x30, 0x30, 0x2e, 0x68, 0x70, 0x70, 0x00
	.type		$str$25,@object
	.size		$str$25,(__unnamed_1 - $str$25)
$str$25:
        /*008d*/ 	.byte	0x28, 0x28, 0x75, 0x69, 0x6e, 0x74, 0x33, 0x32, 0x5f, 0x74, 0x28, 0x74, 0x68, 0x72, 0x65, 0x61
        /*009d*/ 	.byte	0x64, 0x49, 0x64, 0x78, 0x2e, 0x78, 0x29, 0x20, 0x2f, 0x20, 0x33, 0x32, 0x29, 0x20, 0x25, 0x20
        /*00ad*/ 	.byte	0x34, 0x29, 0x20, 0x3d, 0x3d, 0x20, 0x28, 0x28, 0x28, 0x74, 0x6d, 0x65, 0x6d, 0x5f, 0x61, 0x64
        /*00bd*/ 	.byte	0x64, 0x72, 0x20, 0x3e, 0x3e, 0x20, 0x31, 0x36, 0x29, 0x20, 0x2f, 0x20, 0x33, 0x32, 0x29, 0x20
        /*00cd*/ 	.byte	0x25, 0x20, 0x34, 0x29, 0x00
	.type		__unnamed_1,@object
	.size		__unnamed_1,(__unnamed_2 - __unnamed_1)
__unnamed_1:
        /*00d2*/ 	.byte	0x61, 0x75, 0x74, 0x6f, 0x20, 0x63, 0x75, 0x74, 0x65, 0x3a, 0x3a, 0x61, 0x73, 0x5f, 0x70, 0x6f
        /* <DEDUP_REMOVED lines=24> */
        /*0262*/ 	.byte	0x43, 0x3c, 0x38, 0x31, 0x39, 0x32, 0x3e, 0x3e, 0x3e, 0x3e, 0x5d, 0x00
	.type		__unnamed_2,@object
	.size		__unnamed_2,(.L_2 - __unnamed_2)
__unnamed_2:
        /* <DEDUP_REMOVED lines=42> */
        /*050e*/ 	.byte	0x3e, 0x3e, 0x3e, 0x3e, 0x5d, 0x00
.L_2:


//--------------------- .nv.shared._ZN7cutlass13device_kernelINS_4gemm6kernel13GemmUniversalIN4cute5tupleIJiiiiEEENS1_10collective13CollectiveMmaINS1_35MainloopSm100TmaUmmaWarpSpecializedILi20ELi2ELi4ENS5_IJNS4_1CILi2EEENSA_ILi1EEESC_EEEEENS5_IJNSA_ILi256EEENSA_ILi64EEESG_EEENS_12float_e4m3_tENS5_IJlSC_lEEESI_SJ_NS4_8TiledMMAINS4_8MMA_AtomIJNS4_10MMA_TraitsINS4_25SM100_MMA_F8F6F4_2x1SM_SSEJSI_SI_fSF_SG_NS4_17integral_constantINS4_4UMMA5MajorELSQ_0EEESR_NSO_INSP_7ScaleInELSS_0EEEST_EEEEEENS4_6LayoutINS5_IJSC_SC_SC_EEENS5_IJNSA_ILi0EEESY_SY_EEEEENS5_IJNS4_10UnderscoreES11_S11_EEEEENS4_18SM100_TMA_2SM_LOADENS4_14ComposedLayoutINS4_7SwizzleILi2ELi4ELi3EEENS4_18smem_ptr_flag_bitsILi8EEENSW_INS5_IJNSA_ILi8EEESG_EEENS5_IJSG_SC_EEEEEEEvNS4_8identityES14_S1E_vS1F_EENS_8epilogue10collective18CollectiveEpilogueINS1H_23Sm100TmaWarpSpecializedILi1ELi1ELi64ELb0ELb0EEEJNS5_IJNSA_ILi128EEESG_SG_EEENS5_IJNSW_IS1M_SC_EENSW_ISG_SC_EEEEESI_SJ_SI_SJ_NS1H_6fusion15FusionCallbacksIS1L_NS1R_17LinearCombinationISI_fSI_fLNS_15FloatRoundStyleE2EEES1N_S1Q_JEEENS4_5SM1004TMEM4LOAD26SM100_TMEM_LOAD_32dp32b64xENS4_13SM90_TMA_LOADES1E_NS4_39AutoVectorizingCopyWithAssumedAlignmentILi128EEENS4_14SM90_TMA_STOREES1E_S23_S23_EEEvvEEEEvNT_6ParamsE --------------------------
	.section	.nv.shared._ZN7cutlass13device_kernelINS_4gemm6kernel13GemmUniversalIN4cute5tupleIJiiiiEEENS1_10collective13CollectiveMmaINS1_35MainloopSm100TmaUmmaWarpSpecializedILi20ELi2ELi4ENS5_IJNS4_1CILi2EEENSA_ILi1EEESC_EEEEENS5_IJNSA_ILi256EEENSA_ILi64EEESG_EEENS_12float_e4m3_tENS5_IJlSC_lEEESI_SJ_NS4_8TiledMMAINS4_8MMA_AtomIJNS4_10MMA_TraitsINS4_25SM100_MMA_F8F6F4_2x1SM_SSEJSI_SI_fSF_SG_NS4_17integral_constantINS4_4UMMA5MajorELSQ_0EEESR_NSO_INSP_7ScaleInELSS_0EEEST_EEEEEENS4_6LayoutINS5_IJSC_SC_SC_EEENS5_IJNSA_ILi0EEESY_SY_EEEEENS5_IJNS4_10UnderscoreES11_S11_EEEEENS4_18SM100_TMA_2SM_LOADENS4_14ComposedLayoutINS4_7SwizzleILi2ELi4ELi3EEENS4_18smem_ptr_flag_bitsILi8EEENSW_INS5_IJNSA_ILi8EEESG_EEENS5_IJSG_SC_EEEEEEEvNS4_8identityES14_S1E_vS1F_EENS_8epilogue10collective18CollectiveEpilogueINS1H_23Sm100TmaWarpSpecializedILi1ELi1ELi64ELb0ELb0EEEJNS5_IJNSA_ILi128EEESG_SG_EEENS5_IJNSW_IS1M_SC_EENSW_ISG_SC_EEEEESI_SJ_SI_SJ_NS1H_6fusion15FusionCallbacksIS1L_NS1R_17LinearCombinationISI_fSI_fLNS_15FloatRoundStyleE2EEES1N_S1Q_JEEENS4_5SM1004TMEM4LOAD26SM100_TMEM_LOAD_32dp32b64xENS4_13SM90_TMA_LOADES1E_NS4_39AutoVectorizingCopyWithAssumedAlignmentILi128EEENS4_14SM90_TMA_STOREES1E_S23_S23_EEEvvEEEEvNT_6ParamsE,"aw",@nobits
	.sectionflags	@""
	.align	16
	.zero		1024


//--------------------- .nv.shared.reserved.0     --------------------------
	.section	.nv.shared.reserved.0,"aw",@nobits
	.weak		__nv_reservedSMEM_offset_0_alias
	.size		__nv_reservedSMEM_offset_0_alias, 0, 64
	.other		__nv_reservedSMEM_offset_0_alias,@"STO_CUDA_RESERVED_SHARED STV_DEFAULT"
__nv_reservedSMEM_offset_0_alias:
	.zero		0
.nv.shared.reserved.0:
	.zero		64
	.weak		__nv_reservedSMEM_tcgen05_partition
	.type		__nv_reservedSMEM_tcgen05_partition,@object
	.size		__nv_reservedSMEM_tcgen05_partition,(.L_0 - __nv_reservedSMEM_tcgen05_partition)
__nv_reservedSMEM_tcgen05_partition:
	.zero		32
.L_0:


//--------------------- .nv.global                --------------------------
	.section	.nv.global,"aw",@nobits
.nv.global:
	.type		_ZN39_INTERNAL_7e0052ca_4_k_cu_51bbf2c2_78074cute1_E,@object
	.size		_ZN39_INTERNAL_7e0052ca_4_k_cu_51bbf2c2_78074cute1_E,(_ZN39_INTERNAL_7e0052ca_4_k_cu_51bbf2c2_78074cuda3std3__45__cpo6cbeginE - _ZN39_INTERNAL_7e0052ca_4_k_cu_51bbf2c2_78074cute1_E)
_ZN39_INTERNAL_7e0052ca_4_k_cu_51bbf2c2_78074cute1_E:
	.zero		1
	.type		_ZN39_INTERNAL_7e0052ca_4_k_cu_51bbf2c2_78074cuda3std3__45__cpo6cbeginE,@object
	.size		_ZN39_INTERNAL_7e0052ca_4_k_cu_51bbf2c2_78074cuda3std3__45__cpo6cbeginE,(_ZN39_INTERNAL_7e0052ca_4_k_cu_51bbf2c2_78074cuda3std3__48in_placeE - _ZN39_INTERNAL_7e0052ca_4_k_cu_51bbf2c2_78074cuda3std3__45__cpo6cbeginE)
_ZN39_INTERNAL_7e0052ca_4_k_cu_51bbf2c2_78074cuda3std3__45__cpo6cbeginE:
	.zero		1
	.type		_ZN39_INTERNAL_7e0052ca_4_k_cu_51bbf2c2_78074cuda3std3__48in_placeE,@object
	.size		_ZN39_INTERNAL_7e0052ca_4_k_cu_51bbf2c2_78074cuda3std3__48in_placeE,(_ZN39_INTERNAL_7e0052ca_4_k_cu_51bbf2c2_78074cuda3std6ranges3__45__cpo9iter_moveE - _ZN39_INTERNAL_7e0052ca_4_k_cu_51bbf2c2_78074cuda3std3__48in_placeE)
_ZN39_INTERNAL_7e0052ca_4_k_cu_51bbf2c2_78074cuda3std3__48in_placeE:
	.zero		1
	.type		_ZN39_INTERNAL_7e0052ca_4_k_cu_51bbf2c2_78074cuda3std6ranges3__45__cpo9iter_moveE,@object
	.size		_ZN39_INTERNAL_7e0052ca_4_k_cu_51bbf2c2_78074cuda3std6ranges3__45__cpo9iter_moveE,(_ZN39_INTERNAL_7e0052ca_4_k_cu_51bbf2c2_78074cuda3std3__45__cpo5beginE - _ZN39_INTERNAL_7e0052ca_4_k_cu_51bbf2c2_78074cuda3std6ranges3__45__cpo9iter_moveE)
_ZN39_INTERNAL_7e0052ca_4_k_cu_51bbf2c2_78074cuda3std6ranges3__45__cpo9iter_moveE:
	.zero		1
	.type		_ZN39_INTERNAL_7e0052ca_4_k_cu_51bbf2c2_78074cuda3std3__45__cpo5beginE,@object
	.size		_ZN39_INTERNAL_7e0052ca_4_k_cu_51bbf2c2_78074cuda3std3__45__cpo5beginE,(_ZN39_INTERNAL_7e0052ca_4_k_cu_51bbf2c2_78074cuda3std3__441_GLOBAL__N__7e0052ca_4_k_cu_51bbf2c2_78076ignoreE - _ZN39_INTERNAL_7e0052ca_4_k_cu_51bbf2c2_78074cuda3std3__45__cpo5beginE)
_ZN39_INTERNAL_7e0052ca_4_k_cu_51bbf2c2_78074cuda3std3__45__cpo5beginE:
	.zero		1
	.type		_ZN39_INTERNAL_7e0052ca_4_k_cu_51bbf2c2_78074cuda3std3__441_GLOBAL__N__7e0052ca_4_k_cu_51bbf2c2_78076ignoreE,@object
	.size		_ZN39_INTERNAL_7e0052ca_4_k_cu_51bbf2c2_78074cuda3std3__441_GLOBAL__N__7e0052ca_4_k_cu_51bbf2c2_78076ignoreE,(_ZN39_INTERNAL_7e0052ca_4_k_cu_51bbf2c2_78074cute7productE - _ZN39_INTERNAL_7e0052ca_4_k_cu_51bbf2c2_78074cuda3std3__441_GLOBAL__N__7e0052ca_4_k_cu_51bbf2c2_78076ignoreE)
_ZN39_INTERNAL_7e0052ca_4_k_cu_51bbf2c2_78074cuda3std3__441_GLOBAL__N__7e0052ca_4_k_cu_51bbf2c2_78076ignoreE:
	.zero		1
	.type		_ZN39_INTERNAL_7e0052ca_4_k_cu_51bbf2c2_78074cute7productE,@object
	.size		_ZN39_INTERNAL_7e0052ca_4_k_cu_51bbf2c2_78074cute7productE,(_ZN39_INTERNAL_7e0052ca_4_k_cu_51bbf2c2_78074cuda3std3__45__cpo3endE - _ZN39_INTERNAL_7e0052ca_4_k_cu_51bbf2c2_78074cute7productE)
_ZN39_INTERNAL_7e0052ca_4_k_cu_51bbf2c2_78074cute7productE:
	.zero		1
	.type		_ZN39_INTERNAL_7e0052ca_4_k_cu_51bbf2c2_78074cuda3std3__45__cpo3endE,@object
	.size		_ZN39_INTERNAL_7e0052ca_4_k_cu_51bbf2c2_78074cuda3std3__45__cpo3endE,(_ZN39_INTERNAL_7e0052ca_4_k_cu_51bbf2c2_78074cuda3std3__419piecewise_constructE - _ZN39_INTERNAL_7e0052ca_4_k_cu_51bbf2c2_78074cuda3std3__45__cpo3endE)
_ZN39_INTERNAL_7e0052ca_4_k_cu_51bbf2c2_78074cuda3std3__45__cpo3endE:
	.zero		1
	.type		_ZN39_INTERNAL_7e0052ca_4_k_cu_51bbf2c2_78074cuda3std3__419piecewise_constructE,@object
	.size		_ZN39_INTERNAL_7e0052ca_4_k_cu_51bbf2c2_78074cuda3std3__419piecewise_constructE,(_ZN39_INTERNAL_7e0052ca_4_k_cu_51bbf2c2_78074cuda3std3__45__cpo4cendE - _ZN39_INTERNAL_7e0052ca_4_k_cu_51bbf2c2_78074cuda3std3__419piecewise_constructE)
_ZN39_INTERNAL_7e0052ca_4_k_cu_51bbf2c2_78074cuda3std3__419piecewise_constructE:
	.zero		1
	.type		_ZN39_INTERNAL_7e0052ca_4_k_cu_51bbf2c2_78074cuda3std3__45__cpo4cendE,@object
	.size		_ZN39_INTERNAL_7e0052ca_4_k_cu_51bbf2c2_78074cuda3std3__45__cpo4cendE,(_ZN39_INTERNAL_7e0052ca_4_k_cu_51bbf2c2_78074cuda3std6ranges3__45__cpo4swapE - _ZN39_INTERNAL_7e0052ca_4_k_cu_51bbf2c2_78074cuda3std3__45__cpo4cendE)
_ZN39_INTERNAL_7e0052ca_4_k_cu_51bbf2c2_78074cuda3std3__45__cpo4cendE:
	.zero		1
	.type		_ZN39_INTERNAL_7e0052ca_4_k_cu_51bbf2c2_78074cuda3std6ranges3__45__cpo4swapE,@object
	.size		_ZN39_INTERNAL_7e0052ca_4_k_cu_51bbf2c2_78074cuda3std6ranges3__45__cpo4swapE,(.L_10 - _ZN39_INTERNAL_7e0052ca_4_k_cu_51bbf2c2_78074cuda3std6ranges3__45__cpo4swapE)
_ZN39_INTERNAL_7e0052ca_4_k_cu_51bbf2c2_78074cuda3std6ranges3__45__cpo4swapE:
	.zero		1
.L_10:


//--------------------- .nv.constant0._ZN7cutlass13device_kernelINS_4gemm6kernel13GemmUniversalIN4cute5tupleIJiiiiEEENS1_10collective13CollectiveMmaINS1_35MainloopSm100TmaUmmaWarpSpecializedILi20ELi2ELi4ENS5_IJNS4_1CILi2EEENSA_ILi1EEESC_EEEEENS5_IJNSA_ILi256EEENSA_ILi64EEESG_EEENS_12float_e4m3_tENS5_IJlSC_lEEESI_SJ_NS4_8TiledMMAINS4_8MMA_AtomIJNS4_10MMA_TraitsINS4_25SM100_MMA_F8F6F4_2x1SM_SSEJSI_SI_fSF_SG_NS4_17integral_constantINS4_4UMMA5MajorELSQ_0EEESR_NSO_INSP_7ScaleInELSS_0EEEST_EEEEEENS4_6LayoutINS5_IJSC_SC_SC_EEENS5_IJNSA_ILi0EEESY_SY_EEEEENS5_IJNS4_10UnderscoreES11_S11_EEEEENS4_18SM100_TMA_2SM_LOADENS4_14ComposedLayoutINS4_7SwizzleILi2ELi4ELi3EEENS4_18smem_ptr_flag_bitsILi8EEENSW_INS5_IJNSA_ILi8EEESG_EEENS5_IJSG_SC_EEEEEEEvNS4_8identityES14_S1E_vS1F_EENS_8epilogue10collective18CollectiveEpilogueINS1H_23Sm100TmaWarpSpecializedILi1ELi1ELi64ELb0ELb0EEEJNS5_IJNSA_ILi128EEESG_SG_EEENS5_IJNSW_IS1M_SC_EENSW_ISG_SC_EEEEESI_SJ_SI_SJ_NS1H_6fusion15FusionCallbacksIS1L_NS1R_17LinearCombinationISI_fSI_fLNS_15FloatRoundStyleE2EEES1N_S1Q_JEEENS4_5SM1004TMEM4LOAD26SM100_TMEM_LOAD_32dp32b64xENS4_13SM90_TMA_LOADES1E_NS4_39AutoVectorizingCopyWithAssumedAlignmentILi128EEENS4_14SM90_TMA_STOREES1E_S23_S23_EEEvvEEEEvNT_6ParamsE --------------------------
	.section	.nv.constant0._ZN7cutlass13device_kernelINS_4gemm6kernel13GemmUniversalIN4cute5tupleIJiiiiEEENS1_10collective13CollectiveMmaINS1_35MainloopSm100TmaUmmaWarpSpecializedILi20ELi2ELi4ENS5_IJNS4_1CILi2EEENSA_ILi1EEESC_EEEEENS5_IJNSA_ILi256EEENSA_ILi64EEESG_EEENS_12float_e4m3_tENS5_IJlSC_lEEESI_SJ_NS4_8TiledMMAINS4_8MMA_AtomIJNS4_10MMA_TraitsINS4_25SM100_MMA_F8F6F4_2x1SM_SSEJSI_SI_fSF_SG_NS4_17integral_constantINS4_4UMMA5MajorELSQ_0EEESR_NSO_INSP_7ScaleInELSS_0EEEST_EEEEEENS4_6LayoutINS5_IJSC_SC_SC_EEENS5_IJNSA_ILi0EEESY_SY_EEEEENS5_IJNS4_10UnderscoreES11_S11_EEEEENS4_18SM100_TMA_2SM_LOADENS4_14ComposedLayoutINS4_7SwizzleILi2ELi4ELi3EEENS4_18smem_ptr_flag_bitsILi8EEENSW_INS5_IJNSA_ILi8EEESG_EEENS5_IJSG_SC_EEEEEEEvNS4_8identityES14_S1E_vS1F_EENS_8epilogue10collective18CollectiveEpilogueINS1H_23Sm100TmaWarpSpecializedILi1ELi1ELi64ELb0ELb0EEEJNS5_IJNSA_ILi128EEESG_SG_EEENS5_IJNSW_IS1M_SC_EENSW_ISG_SC_EEEEESI_SJ_SI_SJ_NS1H_6fusion15FusionCallbacksIS1L_NS1R_17LinearCombinationISI_fSI_fLNS_15FloatRoundStyleE2EEES1N_S1Q_JEEENS4_5SM1004TMEM4LOAD26SM100_TMEM_LOAD_32dp32b64xENS4_13SM90_TMA_LOADES1E_NS4_39AutoVectorizingCopyWithAssumedAlignmentILi128EEENS4_14SM90_TMA_STOREES1E_S23_S23_EEEvvEEEEvNT_6ParamsE,"a",@progbits
	.sectionflags	@""
	.align	4
.nv.constant0._ZN7cutlass13device_kernelINS_4gemm6kernel13GemmUniversalIN4cute5tupleIJiiiiEEENS1_10collective13CollectiveMmaINS1_35MainloopSm100TmaUmmaWarpSpecializedILi20ELi2ELi4ENS5_IJNS4_1CILi2EEENSA_ILi1EEESC_EEEEENS5_IJNSA_ILi256EEENSA_ILi64EEESG_EEENS_12float_e4m3_tENS5_IJlSC_lEEESI_SJ_NS4_8TiledMMAINS4_8MMA_AtomIJNS4_10MMA_TraitsINS4_25SM100_MMA_F8F6F4_2x1SM_SSEJSI_SI_fSF_SG_NS4_17integral_constantINS4_4UMMA5MajorELSQ_0EEESR_NSO_INSP_7ScaleInELSS_0EEEST_EEEEEENS4_6LayoutINS5_IJSC_SC_SC_EEENS5_IJNSA_ILi0EEESY_SY_EEEEENS5_IJNS4_10UnderscoreES11_S11_EEEEENS4_18SM100_TMA_2SM_LOADENS4_14ComposedLayoutINS4_7SwizzleILi2ELi4ELi3EEENS4_18smem_ptr_flag_bitsILi8EEENSW_INS5_IJNSA_ILi8EEESG_EEENS5_IJSG_SC_EEEEEEEvNS4_8identityES14_S1E_vS1F_EENS_8epilogue10collective18CollectiveEpilogueINS1H_23Sm100TmaWarpSpecializedILi1ELi1ELi64ELb0ELb0EEEJNS5_IJNSA_ILi128EEESG_SG_EEENS5_IJNSW_IS1M_SC_EENSW_ISG_SC_EEEEESI_SJ_SI_SJ_NS1H_6fusion15FusionCallbacksIS1L_NS1R_17LinearCombinationISI_fSI_fLNS_15FloatRoundStyleE2EEES1N_S1Q_JEEENS4_5SM1004TMEM4LOAD26SM100_TMEM_LOAD_32dp32b64xENS4_13SM90_TMA_LOADES1E_NS4_39AutoVectorizingCopyWithAssumedAlignmentILi128EEENS4_14SM90_TMA_STOREES1E_S23_S23_EEEvvEEEEvNT_6ParamsE:
	.zero		2944


//--------------------- SYMBOLS --------------------------

	.type		.nv.reservedSmem.offset0,@object
	.size		.nv.reservedSmem.offset0,0x4
	.type		.nv.reservedSmem.cap,@object
	.size		.nv.reservedSmem.cap,0x4
	.type		__assertfail,@function
